// auto-generated by cutlass_sweep.fmha — config: {"arch": "sm_90", "direction": "fwd", "dtype": "fp16", "head_dim": 32, "mask": "causal", "schedule": "cooperative", "tile_kv": 64, "tile_q": 128}
#include "cutlass/cutlass.h"
#include "cute/tensor.hpp"
#include "cutlass/device_kernel.h"
#include "cutlass/kernel_hardware_info.h"
#include "88_hopper_fmha/collective/fmha_fusion.hpp"
#include "88_hopper_fmha/kernel/fmha_kernel_builder.hpp"

using namespace cute;
using Element = cutlass::half_t;
using TileShape = Shape<_128, _64, _32>;
using StrideQ = cute::tuple<int, _1, cute::tuple<int, int>>;
using StrideK = cute::tuple<int, _1, cute::tuple<int, int>>;
using StrideV = cute::tuple<int, cute::_1, cute::tuple<int, int>>;

using Kernel = typename cutlass::fmha::kernel::FmhaBuilder<
    Element, float, float,
    TileShape, StrideQ, StrideK, StrideV,
    cutlass::fmha::collective::CausalFusion,
    cutlass::gemm::KernelTmaWarpSpecializedCooperative
  >::Kernel;

auto* _anchor = &cutlass::device_kernel<Kernel>;


// ===== COMPILED SASS (sm_90a) =====

	.target	sm_90a

	.elftype	@"ET_EXEC"


//--------------------- .note.nv.tkinfo           --------------------------
	.section	.note.nv.tkinfo,"",@"SHT_NOTE"
	.sectionflags	@"SHF_NOTE_NV_TKINFO"
	.tkinfo
        /*0018*/ 	.word	0x00000002
        /*0030*/ 	.string	""
        /*0030*/ 	.string	"ptxas"
        /*0030*/ 	.string	"Cuda compilation tools, release 13.0, V13.0.88"
        /*0030*/ 	.string	"Build cuda_13.0.r13.0/compiler.36424714_0"
        /*0030*/ 	.string	"-arch sm_90a -m 64 "



//--------------------- .note.nv.cuinfo           --------------------------
	.section	.note.nv.cuinfo,"",@"SHT_NOTE"
	.sectionflags	@"SHF_NOTE_NV_CUINFO"
        /*0018*/ 	.short	0x0002
        /*001a*/ 	.short	0x005a
        /*001c*/ 	.short	0x0082
	.zero		2


//--------------------- .nv.info                  --------------------------
	.section	.nv.info,"",@"SHT_CUDA_INFO"
	.align	4


	//----- nvinfo : EIATTR_REGCOUNT
	.align		4
        /*0000*/ 	.byte	0x04, 0x2f
        /*0002*/ 	.short	(.L_15 - .L_14)
	.align		4
.L_14:
        /*0004*/ 	.word	index@(_ZN7cutlass13device_kernelINS_4fmha6kernel28FmhaKernelTmaWarpSpecializedINS1_10collective30FmhaMainloopTmaWarpSpecializedINS_6half_tEffN4cute5tupleIJNS7_1CILi128EEENS9_ILi64EEENS9_ILi32EEEEEENS8_IJiNS9_ILi1EEENS8_IJiiEEEEEESG_SG_NS4_12CausalFusionEJEEENS4_15FmhaFwdEpilogueIS6_fNS8_IJSB_SC_SB_EEEEENS2_23IndividualTileSchedulerEJEEEEEvNT_6ParamsE)
        /*0008*/ 	.word	0x000000a8


	//----- nvinfo : EIATTR_FRAME_SIZE
	.align		4
.L_15:
        /*000c*/ 	.byte	0x04, 0x11
        /*000e*/ 	.short	(.L_17 - .L_16)
	.align		4
.L_16:
        /*0010*/ 	.word	index@($__internal_0_$__cuda_sm20_rcp_rn_f32_slowpath)
        /*0014*/ 	.word	0x00000000


	//----- nvinfo : EIATTR_FRAME_SIZE
	.align		4
.L_17:
        /*0018*/ 	.byte	0x04, 0x11
        /*001a*/ 	.short	(.L_19 - .L_18)
	.align		4
.L_18:
        /*001c*/ 	.word	index@(_ZN7cutlass13device_kernelINS_4fmha6kernel28FmhaKernelTmaWarpSpecializedINS1_10collective30FmhaMainloopTmaWarpSpecializedINS_6half_tEffN4cute5tupleIJNS7_1CILi128EEENS9_ILi64EEENS9_ILi32EEEEEENS8_IJiNS9_ILi1EEENS8_IJiiEEEEEESG_SG_NS4_12CausalFusionEJEEENS4_15FmhaFwdEpilogueIS6_fNS8_IJSB_SC_SB_EEEEENS2_23IndividualTileSchedulerEJEEEEEvNT_6ParamsE)
        /*0020*/ 	.word	0x00000000


	//----- nvinfo : EIATTR_MIN_STACK_SIZE
	.align		4
.L_19:
        /*0024*/ 	.byte	0x04, 0x12
        /*0026*/ 	.short	(.L_21 - .L_20)
	.align		4
.L_20:
        /*0028*/ 	.word	index@(_ZN7cutlass13device_kernelINS_4fmha6kernel28FmhaKernelTmaWarpSpecializedINS1_10collective30FmhaMainloopTmaWarpSpecializedINS_6half_tEffN4cute5tupleIJNS7_1CILi128EEENS9_ILi64EEENS9_ILi32EEEEEENS8_IJiNS9_ILi1EEENS8_IJiiEEEEEESG_SG_NS4_12CausalFusionEJEEENS4_15FmhaFwdEpilogueIS6_fNS8_IJSB_SC_SB_EEEEENS2_23IndividualTileSchedulerEJEEEEEvNT_6ParamsE)
        /*002c*/ 	.word	0x00000000
.L_21:


//--------------------- .nv.compat                --------------------------
	.section	.nv.compat,"",@"SHT_CUDA_COMPAT_INFO"
	.align	4
        /*0000*/ 	.byte	0x02, 0x09, 0x01, 0x00, 0x02, 0x02, 0x04, 0x00, 0x02, 0x05, 0x05, 0x00, 0x03, 0x07, 0x01, 0x01
        /*0010*/ 	.byte	0x02, 0x03, 0x01, 0x00, 0x02, 0x06, 0x01, 0x00, 0x04, 0x0b, 0x08, 0x00, 0x00, 0x00, 0x00, 0x00
        /*0020*/ 	.byte	0x00, 0x00, 0x00, 0x00


//--------------------- .nv.info._ZN7cutlass13device_kernelINS_4fmha6kernel28FmhaKernelTmaWarpSpecializedINS1_10collective30FmhaMainloopTmaWarpSpecializedINS_6half_tEffN4cute5tupleIJNS7_1CILi128EEENS9_ILi64EEENS9_ILi32EEEEEENS8_IJiNS9_ILi1EEENS8_IJiiEEEEEESG_SG_NS4_12CausalFusionEJEEENS4_15FmhaFwdEpilogueIS6_fNS8_IJSB_SC_SB_EEEEENS2_23IndividualTileSchedulerEJEEEEEvNT_6ParamsE --------------------------
	.section	.nv.info._ZN7cutlass13device_kernelINS_4fmha6kernel28FmhaKernelTmaWarpSpecializedINS1_10collective30FmhaMainloopTmaWarpSpecializedINS_6half_tEffN4cute5tupleIJNS7_1CILi128EEENS9_ILi64EEENS9_ILi32EEEEEENS8_IJiNS9_ILi1EEENS8_IJiiEEEEEESG_SG_NS4_12CausalFusionEJEEENS4_15FmhaFwdEpilogueIS6_fNS8_IJSB_SC_SB_EEEEENS2_23IndividualTileSchedulerEJEEEEEvNT_6ParamsE,"",@"SHT_CUDA_INFO"
	.sectionflags	@""
	.align	4


	//----- nvinfo : EIATTR_CUDA_API_VERSION
	.align		4
        /*0000*/ 	.byte	0x04, 0x37
        /*0002*/ 	.short	(.L_23 - .L_22)
.L_22:
        /*0004*/ 	.word	0x00000082


	//----- nvinfo : EIATTR_KPARAM_INFO
	.align		4
.L_23:
        /*0008*/ 	.byte	0x04, 0x17
        /*000a*/ 	.short	(.L_25 - .L_24)
.L_24:
        /*000c*/ 	.word	0x00000000
        /*0010*/ 	.short	0x0000
        /*0012*/ 	.short	0x0070
        /*0014*/ 	.byte	0x00, 0xf0, 0x01, 0x20


	//----- nvinfo : EIATTR_SPARSE_MMA_MASK
	.align		4
.L_25:
        /*0018*/ 	.byte	0x03, 0x50
        /*001a*/ 	.short	0x0000


	//----- nvinfo : EIATTR_MAXREG_COUNT
	.align		4
        /*001c*/ 	.byte	0x03, 0x1b
        /*001e*/ 	.short	0x00a8


	//----- nvinfo : EIATTR_NUM_BARRIERS
	.align		4
        /*0020*/ 	.byte	0x02, 0x4c
        /*0022*/ 	.byte	0x02
	.zero		1


	//----- nvinfo : EIATTR_EXTERNS
	.align		4
        /*0024*/ 	.byte	0x04, 0x0f
        /*0026*/ 	.short	(.L_27 - .L_26)


	//   ....[0]....
	.align		4
.L_26:
        /*0028*/ 	.word	index@(__assertfail)


	//----- nvinfo : EIATTR_MERCURY_ISA_VERSION
	.align		4
.L_27:
        /*002c*/ 	.byte	0x03, 0x5f
        /*002e*/ 	.short	0x0101


	//----- nvinfo : EIATTR_INT_WARP_WIDE_INSTR_OFFSETS
	.align		4
        /*0030*/ 	.byte	0x04, 0x31
        /*0032*/ 	.short	(.L_29 - .L_28)


	//   ....[0]....
.L_28:
        /*0034*/ 	.word	0x000006f0


	//   ....[1]....
        /*0038*/ 	.word	0x00000700


	//   ....[2]....
        /*003c*/ 	.word	0x00000710


	//   ....[3]....
        /*0040*/ 	.word	0x00000720


	//   ....[4]....
        /*0044*/ 	.word	0x00000790


	//----- nvinfo : EIATTR_COOP_GROUP_MASK_REGIDS
	.align		4
.L_29:
        /*0048*/ 	.byte	0x04, 0x29
        /*004a*/ 	.short	(.L_31 - .L_30)


	//   ....[0]....
.L_30:
        /*004c*/ 	.word	0xffffffff


	//   ....[1]....
        /*0050*/ 	.word	0xffffffff


	//   ....[2]....
        /*0054*/ 	.word	0xffffffff


	//   ....[3]....
        /*0058*/ 	.word	0xffffffff


	//   ....[4]....
        /*005c*/ 	.word	0xffffffff


	//   ....[5]....
        /*0060*/ 	.word	0xffffffff


	//   ....[6]....
        /*0064*/ 	.word	0xffffffff


	//   ....[7]....
        /*0068*/ 	.word	0xffffffff


	//   ....[8]....
        /*006c*/ 	.word	0xffffffff


	//   ....[9]....
        /*0070*/ 	.word	0xffffffff


	//   ....[10]....
        /*0074*/ 	.word	0xffffffff


	//   ....[11]....
        /*0078*/ 	.word	0xffffffff


	//   ....[12]....
        /*007c*/ 	.word	0xffffffff


	//   ....[13]....
        /*0080*/ 	.word	0xffffffff


	//   ....[14]....
        /*0084*/ 	.word	0xffffffff


	//   ....[15]....
        /*0088*/ 	.word	0xffffffff


	//   ....[16]....
        /*008c*/ 	.word	0xffffffff


	//   ....[17]....
        /*0090*/ 	.word	0xffffffff


	//   ....[18]....
        /*0094*/ 	.word	0xffffffff


	//   ....[19]....
        /*0098*/ 	.word	0xffffffff


	//   ....[20]....
        /*009c*/ 	.word	0xffffffff


	//   ....[21]....
        /*00a0*/ 	.word	0xffffffff


	//----- nvinfo : EIATTR_COOP_GROUP_INSTR_OFFSETS
	.align		4
.L_31:
        /*00a4*/ 	.byte	0x04, 0x28
        /*00a6*/ 	.short	(.L_33 - .L_32)


	//   ....[0]....
.L_32:
        /*00a8*/ 	.word	0x00000050


	//   ....[1]....
        /*00ac*/ 	.word	0x00000080


	//   ....[2]....
        /*00b0*/ 	.word	0x000001b0


	//   ....[3]....
        /*00b4*/ 	.word	0x00000370


	//   ....[4]....
        /*00b8*/ 	.word	0x00000530


	//   ....[5]....
        /*00bc*/ 	.word	0x00000690


	//   ....[6]....
        /*00c0*/ 	.word	0x00001630


	//   ....[7]....
        /*00c4*/ 	.word	0x00001660


	//   ....[8]....
        /*00c8*/ 	.word	0x000019f0


	//   ....[9]....
        /*00cc*/ 	.word	0x00001ad0


	//   ....[10]....
        /*00d0*/ 	.word	0x00002ae0


	//   ....[11]....
        /*00d4*/ 	.word	0x00002b10


	//   ....[12]....
        /*00d8*/ 	.word	0x00002e10


	//   ....[13]....
        /*00dc*/ 	.word	0x00002f30


	//   ....[14]....
        /*00e0*/ 	.word	0x00004540


	//   ....[15]....
        /*00e4*/ 	.word	0x00004640


	//   ....[16]....
        /*00e8*/ 	.word	0x00004a90


	//   ....[17]....
        /*00ec*/ 	.word	0x00004b90


	//   ....[18]....
        /*00f0*/ 	.word	0x00005b70


	//   ....[19]....
        /*00f4*/ 	.word	0x00005bb0


	//   ....[20]....
        /*00f8*/ 	.word	0x00005bf0


	//   ....[21]....
        /*00fc*/ 	.word	0x00005c10


	//----- nvinfo : EIATTR_REG_RECONFIG
	.align		4
.L_33:
        /*0100*/ 	.byte	0x01, 0x54
	.zero		2


	//----- nvinfo : EIATTR_SYSCALL_OFFSETS
	.align		4
        /*0104*/ 	.byte	0x04, 0x46
        /*0106*/ 	.short	(.L_35 - .L_34)


	//   ....[0]....
.L_34:
        /*0108*/ 	.word	0x000064d0


	//   ....[1]....
        /*010c*/ 	.word	0x00006630


	//----- nvinfo : EIATTR_MBARRIER_INSTR_OFFSETS
	.align		4
.L_35:
        /*0110*/ 	.byte	0x04, 0x39
        /*0112*/ 	.short	(.L_37 - .L_36)


	//   ....[0]....
.L_36:
        /*0114*/ 	.word	0x00000320
        /*0118*/ 	.word	0x000000ff
        /*011c*/ 	.word	0x00007050
        /*0120*/ 	.short	0x0100
        /*0122*/ 	.byte	0x0b
	.zero		1


	//   ....[1]....
        /*0124*/ 	.word	0x00000330
        /*0128*/ 	.word	0x000000ff
        /*012c*/ 	.word	0x00007060
        /*0130*/ 	.short	0x0100
        /*0132*/ 	.byte	0x0b
	.zero		1


	//   ....[2]....
        /*0134*/ 	.word	0x00000340
        /*0138*/ 	.word	0x000000ff
        /*013c*/ 	.word	0x00007058
        /*0140*/ 	.short	0x0100
        /*0142*/ 	.byte	0x0b
	.zero		1


	//   ....[3]....
        /*0144*/ 	.word	0x00000350
        /*0148*/ 	.word	0x000000ff
        /*014c*/ 	.word	0x00007068
        /*0150*/ 	.short	0x0100
        /*0152*/ 	.byte	0x0b
	.zero		1


	//   ....[4]....
        /*0154*/ 	.word	0x00000480
        /*0158*/ 	.word	0x000000ff
        /*015c*/ 	.word	0x00007000
        /*0160*/ 	.short	0x0100
        /*0162*/ 	.byte	0x0b
	.zero		1


	//   ....[5]....
        /*0164*/ 	.word	0x00000490
        /*0168*/ 	.word	0x000000ff
        /*016c*/ 	.word	0x00007028
        /*0170*/ 	.short	0x0100
        /*0172*/ 	.byte	0x0b
	.zero		1


	//   ....[6]....
        /*0174*/ 	.word	0x000004a0
        /*0178*/ 	.word	0x000000ff
        /*017c*/ 	.word	0x00007008
        /*0180*/ 	.short	0x0100
        /*0182*/ 	.byte	0x0b
	.zero		1


	//   ....[7]....
        /*0184*/ 	.word	0x000004b0
        /*0188*/ 	.word	0x000000ff
        /*018c*/ 	.word	0x00007030
        /*0190*/ 	.short	0x0100
        /*0192*/ 	.byte	0x0b
	.zero		1


	//   ....[8]....
        /*0194*/ 	.word	0x000004c0
        /*0198*/ 	.word	0x000000ff
        /*019c*/ 	.word	0x00007010
        /*01a0*/ 	.short	0x0100
        /*01a2*/ 	.byte	0x0b
	.zero		1


	//   ....[9]....
        /*01a4*/ 	.word	0x000004d0
        /*01a8*/ 	.word	0x000000ff
        /*01ac*/ 	.word	0x00007038
        /*01b0*/ 	.short	0x0100
        /*01b2*/ 	.byte	0x0b
	.zero		1


	//   ....[10]....
        /*01b4*/ 	.word	0x000004e0
        /*01b8*/ 	.word	0x000000ff
        /*01bc*/ 	.word	0x00007018
        /*01c0*/ 	.short	0x0100
        /*01c2*/ 	.byte	0x0b
	.zero		1


	//   ....[11]....
        /*01c4*/ 	.word	0x000004f0
        /*01c8*/ 	.word	0x000000ff
        /*01cc*/ 	.word	0x00007040
        /*01d0*/ 	.short	0x0100
        /*01d2*/ 	.byte	0x0b
	.zero		1


	//   ....[12]....
        /*01d4*/ 	.word	0x00000500
        /*01d8*/ 	.word	0x000000ff
        /*01dc*/ 	.word	0x00007020
        /*01e0*/ 	.short	0x0100
        /*01e2*/ 	.byte	0x0b
	.zero		1


	//   ....[13]....
        /*01e4*/ 	.word	0x00000510
        /*01e8*/ 	.word	0x000000ff
        /*01ec*/ 	.word	0x00007048
        /*01f0*/ 	.short	0x0100
        /*01f2*/ 	.byte	0x0b
	.zero		1


	//   ....[14]....
        /*01f4*/ 	.word	0x00000640
        /*01f8*/ 	.word	0x000000ff
        /*01fc*/ 	.word	0x00007070
        /*0200*/ 	.short	0x0100
        /*0202*/ 	.byte	0x0b
	.zero		1


	//   ....[15]....
        /*0204*/ 	.word	0x00000650
        /*0208*/ 	.word	0x000000ff
        /*020c*/ 	.word	0x00007080
        /*0210*/ 	.short	0x0100
        /*0212*/ 	.byte	0x0b
	.zero		1


	//   ....[16]....
        /*0214*/ 	.word	0x00000660
        /*0218*/ 	.word	0x000000ff
        /*021c*/ 	.word	0x00007078
        /*0220*/ 	.short	0x0100
        /*0222*/ 	.byte	0x0b
	.zero		1


	//   ....[17]....
        /*0224*/ 	.word	0x00000670
        /*0228*/ 	.word	0x000000ff
        /*022c*/ 	.word	0x00007088
        /*0230*/ 	.short	0x0100
        /*0232*/ 	.byte	0x0b
	.zero		1


	//   ....[18]....
        /*0234*/ 	.word	0x000007b0
        /*0238*/ 	.word	0x000000ff
        /*023c*/ 	.word	0x00007090
        /*0240*/ 	.short	0x0100
        /*0242*/ 	.byte	0x08
	.zero		1


	//   ....[19]....
        /*0244*/ 	.word	0x000007c0
        /*0248*/ 	.word	0x000000ff
        /*024c*/ 	.word	0x00007098
        /*0250*/ 	.short	0x0100
        /*0252*/ 	.byte	0x08
	.zero		1


	//   ....[20]....
        /*0254*/ 	.word	0x000007d0
        /*0258*/ 	.word	0x000000ff
        /*025c*/ 	.word	0x000070a0
        /*0260*/ 	.short	0x0100
        /*0262*/ 	.byte	0x08
	.zero		1


	//   ....[21]....
        /*0264*/ 	.word	0x000007e0
        /*0268*/ 	.word	0x000000ff
        /*026c*/ 	.word	0x000070a8
        /*0270*/ 	.short	0x0100
        /*0272*/ 	.byte	0x08
	.zero		1


	//   ....[22]....
        /*0274*/ 	.word	0x000008e0
        /*0278*/ 	.word	0x000000ff
        /*027c*/ 	.word	0x000070c0
        /*0280*/ 	.short	0x0100
        /*0282*/ 	.byte	0x0b
	.zero		1


	//   ....[23]....
        /*0284*/ 	.word	0x000008f0
        /*0288*/ 	.word	0x000000ff
        /*028c*/ 	.word	0x000070c8
        /*0290*/ 	.short	0x0100
        /*0292*/ 	.byte	0x0b
	.zero		1


	//   ....[24]....
        /*0294*/ 	.word	0x00000e30
        /*0298*/ 	.word	0x000000ff
        /*029c*/ 	.word	0x00007050
        /*02a0*/ 	.short	0x010a
        /*02a2*/ 	.byte	0x06
	.zero		1


	//   ....[25]....
        /*02a4*/ 	.word	0x00000f20
        /*02a8*/ 	.word	0x000000ff
        /*02ac*/ 	.word	0x00007000
        /*02b0*/ 	.short	0x010a
        /*02b2*/ 	.byte	0x26
	.zero		1


	//   ....[26]....
        /*02b4*/ 	.word	0x00000f70
        /*02b8*/ 	.word	0x000000ff
        /*02bc*/ 	.word	0xfffffff8
        /*02c0*/ 	.short	0x010a
        /*02c2*/ 	.byte	0x10
	.zero		1


	//   ....[27]....
        /*02c4*/ 	.word	0x00002450
        /*02c8*/ 	.word	0x0000001a
        /*02cc*/ 	.word	0x00000000
        /*02d0*/ 	.short	0x0101
        /*02d2*/ 	.byte	0x0d
	.zero		1


	//   ....[28]....
        /*02d4*/ 	.word	0x00002530
        /*02d8*/ 	.word	0x000000ff
        /*02dc*/ 	.word	0x00007008
        /*02e0*/ 	.short	0x010a
        /*02e2*/ 	.byte	0x26
	.zero		1


	//   ....[29]....
        /*02e4*/ 	.word	0x00002730
        /*02e8*/ 	.word	0x000000ff
        /*02ec*/ 	.word	0x00000000
        /*02f0*/ 	.short	0x0101
        /*02f2*/ 	.byte	0x06
	.zero		1


	//   ....[30]....
        /*02f4*/ 	.word	0x000028a0
        /*02f8*/ 	.word	0x000000ff
        /*02fc*/ 	.word	0x00007000
        /*0300*/ 	.short	0x010a
        /*0302*/ 	.byte	0x06
	.zero		1


	//   ....[31]....
        /*0304*/ 	.word	0x00003980
        /*0308*/ 	.word	0x000000ff
        /*030c*/ 	.word	0x00007000
        /*0310*/ 	.short	0x010a
        /*0312*/ 	.byte	0x06
	.zero		1


	//   ....[32]....
        /*0314*/ 	.word	0x00003bc0
        /*0318*/ 	.word	0x000000ff
        /*031c*/ 	.word	0x00007000
        /*0320*/ 	.short	0x010a
        /*0322*/ 	.byte	0x06
	.zero		1


	//   ....[33]....
        /*0324*/ 	.word	0x00003d80
        /*0328*/ 	.word	0x000000ff
        /*032c*/ 	.word	0x00000000
        /*0330*/ 	.short	0x0101
        /*0332*/ 	.byte	0x06
	.zero		1


	//   ....[34]....
        /*0334*/ 	.word	0x00003e30
        /*0338*/ 	.word	0x000000ff
        /*033c*/ 	.word	0x00000000
        /*0340*/ 	.short	0x0101
        /*0342*/ 	.byte	0x06
	.zero		1


	//   ....[35]....
        /*0344*/ 	.word	0x00003fe0
        /*0348*/ 	.word	0x000000ff
        /*034c*/ 	.word	0x00007000
        /*0350*/ 	.short	0x010a
        /*0352*/ 	.byte	0x06
	.zero		1


	//   ....[36]....
        /*0354*/ 	.word	0x00005600
        /*0358*/ 	.word	0x000000ff
        /*035c*/ 	.word	0x00007000
        /*0360*/ 	.short	0x010a
        /*0362*/ 	.byte	0x06
	.zero		1


	//   ....[37]....
        /*0364*/ 	.word	0x000057f0
        /*0368*/ 	.word	0x000000ff
        /*036c*/ 	.word	0x00007000
        /*0370*/ 	.short	0x010a
        /*0372*/ 	.byte	0x06
	.zero		1


	//   ....[38]....
        /*0374*/ 	.word	0x000059b0
        /*0378*/ 	.word	0x000000ff
        /*037c*/ 	.word	0x00000000
        /*0380*/ 	.short	0x0101
        /*0382*/ 	.byte	0x06
	.zero		1


	//   ....[39]....
        /*0384*/ 	.word	0x00005a60
        /*0388*/ 	.word	0x000000ff
        /*038c*/ 	.word	0x00000000
        /*0390*/ 	.short	0x0101
        /*0392*/ 	.byte	0x06
	.zero		1


	//   ....[40]....
        /*0394*/ 	.word	0x00006070
        /*0398*/ 	.word	0x000000ff
        /*039c*/ 	.word	0x00000008
        /*03a0*/ 	.short	0x010a
        /*03a2*/ 	.byte	0x10
	.zero		1


	//   ....[41]....
        /*03a4*/ 	.word	0x00006b30
        /*03a8*/ 	.word	0x00000000
        /*03ac*/ 	.word	0x00007090
        /*03b0*/ 	.short	0x0101
        /*03b2*/ 	.byte	0x26
	.zero		1


	//   ....[42]....
        /*03b4*/ 	.word	0x00006d00
        /*03b8*/ 	.word	0x00000004
        /*03bc*/ 	.word	0x00007060
        /*03c0*/ 	.short	0x010a
        /*03c2*/ 	.byte	0x3f
	.zero		1


	//   ....[43]....
        /*03c4*/ 	.word	0x00006f50
        /*03c8*/ 	.word	0x00000002
        /*03cc*/ 	.word	0x00007028
        /*03d0*/ 	.short	0x010a
        /*03d2*/ 	.byte	0x3f
	.zero		1


	//   ....[44]....
        /*03d4*/ 	.word	0x00007190
        /*03d8*/ 	.word	0x00000004
        /*03dc*/ 	.word	0x00007060
        /*03e0*/ 	.short	0x010a
        /*03e2*/ 	.byte	0x3f
	.zero		1


	//   ....[45]....
        /*03e4*/ 	.word	0x00007400
        /*03e8*/ 	.word	0x00000003
        /*03ec*/ 	.word	0x00007028
        /*03f0*/ 	.short	0x010a
        /*03f2*/ 	.byte	0x3f
	.zero		1


	//   ....[46]....
        /*03f4*/ 	.word	0x00007710
        /*03f8*/ 	.word	0x00000007
        /*03fc*/ 	.word	0x00007028
        /*0400*/ 	.short	0x010a
        /*0402*/ 	.byte	0x3f
	.zero		1


	//   ....[47]....
        /*0404*/ 	.word	0x00007980
        /*0408*/ 	.word	0x00000004
        /*040c*/ 	.word	0x00007028
        /*0410*/ 	.short	0x010a
        /*0412*/ 	.byte	0x3f
	.zero		1


	//   ....[48]....
        /*0414*/ 	.word	0x00007be0
        /*0418*/ 	.word	0x00000007
        /*041c*/ 	.word	0x00007050
        /*0420*/ 	.short	0x010a
        /*0422*/ 	.byte	0x3f
	.zero		1


	//   ....[49]....
        /*0424*/ 	.word	0x00007c40
        /*0428*/ 	.word	0x00000002
        /*042c*/ 	.word	0x00007000
        /*0430*/ 	.short	0x010a
        /*0432*/ 	.byte	0x3f
	.zero		1


	//   ....[50]....
        /*0434*/ 	.word	0x00007ca0
        /*0438*/ 	.word	0x00000007
        /*043c*/ 	.word	0xfffffff8
        /*0440*/ 	.short	0x010a
        /*0442*/ 	.byte	0x3f
	.zero		1


	//   ....[51]....
        /*0444*/ 	.word	0x00007d00
        /*0448*/ 	.word	0x0000000a
        /*044c*/ 	.word	0x00007008
        /*0450*/ 	.short	0x010a
        /*0452*/ 	.byte	0x3f
	.zero		1


	//   ....[52]....
        /*0454*/ 	.word	0x00007d60
        /*0458*/ 	.word	0x00000004
        /*045c*/ 	.word	0x00007000
        /*0460*/ 	.short	0x010a
        /*0462*/ 	.byte	0x3f
	.zero		1


	//   ....[53]....
        /*0464*/ 	.word	0x00007dc0
        /*0468*/ 	.word	0x0000000c
        /*046c*/ 	.word	0x00007000
        /*0470*/ 	.short	0x010a
        /*0472*/ 	.byte	0x3f
	.zero		1


	//   ....[54]....
        /*0474*/ 	.word	0x00007e20
        /*0478*/ 	.word	0x0000000d
        /*047c*/ 	.word	0x00007000
        /*0480*/ 	.short	0x010a
        /*0482*/ 	.byte	0x3f
	.zero		1


	//   ....[55]....
        /*0484*/ 	.word	0x00007e80
        /*0488*/ 	.word	0x0000000a
        /*048c*/ 	.word	0x00007000
        /*0490*/ 	.short	0x010a
        /*0492*/ 	.byte	0x3f
	.zero		1


	//   ....[56]....
        /*0494*/ 	.word	0x00007ee0
        /*0498*/ 	.word	0x00000003
        /*049c*/ 	.word	0x00000008
        /*04a0*/ 	.short	0x010a
        /*04a2*/ 	.byte	0x3f
	.zero		1


	//   ....[57]....
        /*04a4*/ 	.word	0x00007f30
        /*04a8*/ 	.word	0x00000004
        /*04ac*/ 	.word	0x00007060
        /*04b0*/ 	.short	0x010a
        /*04b2*/ 	.byte	0x3f
	.zero		1


	//   ....[58]....
        /*04b4*/ 	.word	0x00007f80
        /*04b8*/ 	.word	0x00000002
        /*04bc*/ 	.word	0x00007028
        /*04c0*/ 	.short	0x010a
        /*04c2*/ 	.byte	0x3f
	.zero		1


	//   ....[59]....
        /*04c4*/ 	.word	0x00007fd0
        /*04c8*/ 	.word	0x00000004
        /*04cc*/ 	.word	0x00007060
        /*04d0*/ 	.short	0x010a
        /*04d2*/ 	.byte	0x3f
	.zero		1


	//   ....[60]....
        /*04d4*/ 	.word	0x00008020
        /*04d8*/ 	.word	0x00000003
        /*04dc*/ 	.word	0x00007028
        /*04e0*/ 	.short	0x010a
        /*04e2*/ 	.byte	0x3f
	.zero		1


	//   ....[61]....
        /*04e4*/ 	.word	0x00008070
        /*04e8*/ 	.word	0x00000007
        /*04ec*/ 	.word	0x00007028
        /*04f0*/ 	.short	0x010a
        /*04f2*/ 	.byte	0x3f
	.zero		1


	//   ....[62]....
        /*04f4*/ 	.word	0x000080c0
        /*04f8*/ 	.word	0x00000004
        /*04fc*/ 	.word	0x00007028
        /*0500*/ 	.short	0x010a
        /*0502*/ 	.byte	0x3f
	.zero		1


	//----- nvinfo : EIATTR_NUM_MBARRIERS
	.align		4
.L_37:
        /*0504*/ 	.byte	0x03, 0x38
        /*0506*/ 	.short	0x0018


	//----- nvinfo : EIATTR_EXIT_INSTR_OFFSETS
	.align		4
        /*0508*/ 	.byte	0x04, 0x1c
        /*050a*/ 	.short	(.L_39 - .L_38)


	//   ....[0]....
.L_38:
        /*050c*/ 	.word	0x00000990


	//   ....[1]....
        /*0510*/ 	.word	0x00006b40


	//   ....[2]....
        /*0514*/ 	.word	0x00006b80


	//   ....[3]....
        /*0518*/ 	.word	0x00007610


	//   ....[4]....
        /*051c*/ 	.word	0x00007bc0


	//----- nvinfo : EIATTR_MAX_THREADS
	.align		4
.L_39:
        /*0520*/ 	.byte	0x04, 0x05
        /*0522*/ 	.short	(.L_41 - .L_40)
.L_40:
        /*0524*/ 	.word	0x00000180
        /*0528*/ 	.word	0x00000001
        /*052c*/ 	.word	0x00000001


	//----- nvinfo : EIATTR_CRS_STACK_SIZE
	.align		4
.L_41:
        /*0530*/ 	.byte	0x04, 0x1e
        /*0532*/ 	.short	(.L_43 - .L_42)
.L_42:
        /*0534*/ 	.word	0x00000000


	//----- nvinfo : EIATTR_CBANK_PARAM_SIZE
	.align		4
.L_43:
        /*0538*/ 	.byte	0x03, 0x19
        /*053a*/ 	.short	0x0870


	//----- nvinfo : EIATTR_PARAM_CBANK
	.align		4
        /*053c*/ 	.byte	0x04, 0x0a
        /*053e*/ 	.short	(.L_45 - .L_44)
	.align		4
.L_44:
        /*0540*/ 	.word	index@(.nv.constant0._ZN7cutlass13device_kernelINS_4fmha6kernel28FmhaKernelTmaWarpSpecializedINS1_10collective30FmhaMainloopTmaWarpSpecializedINS_6half_tEffN4cute5tupleIJNS7_1CILi128EEENS9_ILi64EEENS9_ILi32EEEEEENS8_IJiNS9_ILi1EEENS8_IJiiEEEEEESG_SG_NS4_12CausalFusionEJEEENS4_15FmhaFwdEpilogueIS6_fNS8_IJSB_SC_SB_EEEEENS2_23IndividualTileSchedulerEJEEEEEvNT_6ParamsE)
        /*0544*/ 	.short	0x0210
        /*0546*/ 	.short	0x0870


	//----- nvinfo : EIATTR_SW_WAR
	.align		4
.L_45:
        /*0548*/ 	.byte	0x04, 0x36
        /*054a*/ 	.short	(.L_47 - .L_46)
.L_46:
        /*054c*/ 	.word	0x00000008
.L_47:


//--------------------- .nv.callgraph             --------------------------
	.section	.nv.callgraph,"",@"SHT_CUDA_CALLGRAPH"
	.align	4
	.sectionentsize	8
	.align		4
        /*0000*/ 	.word	0x00000000
	.align		4
        /*0004*/ 	.word	0xffffffff
	.align		4
        /*0008*/ 	.word	index@(_ZN7cutlass13device_kernelINS_4fmha6kernel28FmhaKernelTmaWarpSpecializedINS1_10collective30FmhaMainloopTmaWarpSpecializedINS_6half_tEffN4cute5tupleIJNS7_1CILi128EEENS9_ILi64EEENS9_ILi32EEEEEENS8_IJiNS9_ILi1EEENS8_IJiiEEEEEESG_SG_NS4_12CausalFusionEJEEENS4_15FmhaFwdEpilogueIS6_fNS8_IJSB_SC_SB_EEEEENS2_23IndividualTileSchedulerEJEEEEEvNT_6ParamsE)
	.align		4
        /*000c*/ 	.word	index@(__assertfail)
	.align		4
        /*0010*/ 	.word	0x00000000
	.align		4
        /*0014*/ 	.word	0xfffffffe
	.align		4
        /*0018*/ 	.word	0x00000000
	.align		4
        /*001c*/ 	.word	0xfffffffd
	.align		4
        /*0020*/ 	.word	0x00000000
	.align		4
        /*0024*/ 	.word	0xfffffffc


//--------------------- .nv.constant4             --------------------------
	.section	.nv.constant4,"a",@progbits
	.align	8
	.align		8
.nv.constant4:
        /*0000*/ 	.dword	__assertfail
	.align		8
        /*0008*/ 	.dword	__unnamed_1
	.align		8
        /*0010*/ 	.dword	_ZN39_INTERNAL_4ae786a4_4_k_cu_c842c634_29254cuda3std3__45__cpo5beginE
	.align		8
        /*0018*/ 	.dword	_ZN39_INTERNAL_4ae786a4_4_k_cu_c842c634_29254cuda3std3__45__cpo3endE
	.align		8
        /*0020*/ 	.dword	_ZN39_INTERNAL_4ae786a4_4_k_cu_c842c634_29254cuda3std3__45__cpo6cbeginE
	.align		8
        /*0028*/ 	.dword	_ZN39_INTERNAL_4ae786a4_4_k_cu_c842c634_29254cuda3std3__45__cpo4cendE
	.align		8
        /*0030*/ 	.dword	_ZN39_INTERNAL_4ae786a4_4_k_cu_c842c634_29254cuda3std3__441_GLOBAL__N__4ae786a4_4_k_cu_c842c634_29256ignoreE
	.align		8
        /*0038*/ 	.dword	_ZN39_INTERNAL_4ae786a4_4_k_cu_c842c634_29254cuda3std3__419piecewise_constructE
	.align		8
        /*0040*/ 	.dword	_ZN39_INTERNAL_4ae786a4_4_k_cu_c842c634_29254cuda3std3__48in_placeE
	.align		8
        /*0048*/ 	.dword	_ZN39_INTERNAL_4ae786a4_4_k_cu_c842c634_29254cuda3std6ranges3__45__cpo4swapE
	.align		8
        /*0050*/ 	.dword	_ZN39_INTERNAL_4ae786a4_4_k_cu_c842c634_29254cuda3std6ranges3__45__cpo9iter_moveE
	.align		8
        /*0058*/ 	.dword	_ZN39_INTERNAL_4ae786a4_4_k_cu_c842c634_29254cute7productE
	.align		8
        /*0060*/ 	.dword	_ZN39_INTERNAL_4ae786a4_4_k_cu_c842c634_29254cute1_E
	.align		8
        /*0068*/ 	.dword	$str$24
	.align		8
        /*0070*/ 	.dword	$str$25


//--------------------- .text._ZN7cutlass13device_kernelINS_4fmha6kernel28FmhaKernelTmaWarpSpecializedINS1_10collective30FmhaMainloopTmaWarpSpecializedINS_6half_tEffN4cute5tupleIJNS7_1CILi128EEENS9_ILi64EEENS9_ILi32EEEEEENS8_IJiNS9_ILi1EEENS8_IJiiEEEEEESG_SG_NS4_12CausalFusionEJEEENS4_15FmhaFwdEpilogueIS6_fNS8_IJSB_SC_SB_EEEEENS2_23IndividualTileSchedulerEJEEEEEvNT_6ParamsE --------------------------
	.section	.text._ZN7cutlass13device_kernelINS_4fmha6kernel28FmhaKernelTmaWarpSpecializedINS1_10collective30FmhaMainloopTmaWarpSpecializedINS_6half_tEffN4cute5tupleIJNS7_1CILi128EEENS9_ILi64EEENS9_ILi32EEEEEENS8_IJiNS9_ILi1EEENS8_IJiiEEEEEESG_SG_NS4_12CausalFusionEJEEENS4_15FmhaFwdEpilogueIS6_fNS8_IJSB_SC_SB_EEEEENS2_23IndividualTileSchedulerEJEEEEEvNT_6ParamsE,"ax",@progbits
	.align	128
.text._ZN7cutlass13device_kernelINS_4fmha6kernel28FmhaKernelTmaWarpSpecializedINS1_10collective30FmhaMainloopTmaWarpSpecializedINS_6half_tEffN4cute5tupleIJNS7_1CILi128EEENS9_ILi64EEENS9_ILi32EEEEEENS8_IJiNS9_ILi1EEENS8_IJiiEEEEEESG_SG_NS4_12CausalFusionEJEEENS4_15FmhaFwdEpilogueIS6_fNS8_IJSB_SC_SB_EEEEENS2_23IndividualTileSchedulerEJEEEEEvNT_6ParamsE:
        .type           _ZN7cutlass13device_kernelINS_4fmha6kernel28FmhaKernelTmaWarpSpecializedINS1_10collective30FmhaMainloopTmaWarpSpecializedINS_6half_tEffN4cute5tupleIJNS7_1CILi128EEENS9_ILi64EEENS9_ILi32EEEEEENS8_IJiNS9_ILi1EEENS8_IJiiEEEEEESG_SG_NS4_12CausalFusionEJEEENS4_15FmhaFwdEpilogueIS6_fNS8_IJSB_SC_SB_EEEEENS2_23IndividualTileSchedulerEJEEEEEvNT_6ParamsE,@function
        .size           _ZN7cutlass13device_kernelINS_4fmha6kernel28FmhaKernelTmaWarpSpecializedINS1_10collective30FmhaMainloopTmaWarpSpecializedINS_6half_tEffN4cute5tupleIJNS7_1CILi128EEENS9_ILi64EEENS9_ILi32EEEEEENS8_IJiNS9_ILi1EEENS8_IJiiEEEEEESG_SG_NS4_12CausalFusionEJEEENS4_15FmhaFwdEpilogueIS6_fNS8_IJSB_SC_SB_EEEEENS2_23IndividualTileSchedulerEJEEEEEvNT_6ParamsE,(.L_x_117 - _ZN7cutlass13device_kernelINS_4fmha6kernel28FmhaKernelTmaWarpSpecializedINS1_10collective30FmhaMainloopTmaWarpSpecializedINS_6half_tEffN4cute5tupleIJNS7_1CILi128EEENS9_ILi64EEENS9_ILi32EEEEEENS8_IJiNS9_ILi1EEENS8_IJiiEEEEEESG_SG_NS4_12CausalFusionEJEEENS4_15FmhaFwdEpilogueIS6_fNS8_IJSB_SC_SB_EEEEENS2_23IndividualTileSchedulerEJEEEEEvNT_6ParamsE)
        .other          _ZN7cutlass13device_kernelINS_4fmha6kernel28FmhaKernelTmaWarpSpecializedINS1_10collective30FmhaMainloopTmaWarpSpecializedINS_6half_tEffN4cute5tupleIJNS7_1CILi128EEENS9_ILi64EEENS9_ILi32EEEEEENS8_IJiNS9_ILi1EEENS8_IJiiEEEEEESG_SG_NS4_12CausalFusionEJEEENS4_15FmhaFwdEpilogueIS6_fNS8_IJSB_SC_SB_EEEEENS2_23IndividualTileSchedulerEJEEEEEvNT_6ParamsE,@"STO_CUDA_ENTRY STV_DEFAULT"
_ZN7cutlass13device_kernelINS_4fmha6kernel28FmhaKernelTmaWarpSpecializedINS1_10collective30FmhaMainloopTmaWarpSpecializedINS_6half_tEffN4cute5tupleIJNS7_1CILi128EEENS9_ILi64EEENS9_ILi32EEEEEENS8_IJiNS9_ILi1EEENS8_IJiiEEEEEESG_SG_NS4_12CausalFusionEJEEENS4_15FmhaFwdEpilogueIS6_fNS8_IJSB_SC_SB_EEEEENS2_23IndividualTileSchedulerEJEEEEEvNT_6ParamsE:
[----:B------:R-:W1:Y:S01]  /*0000*/  LDC R1, c[0x0][0x28] ;  /* 0x00000a00ff017b82 */ /* 0x000e620000000800 */
[----:B------:R-:W2:Y:S01]  /*0010*/  S2R R0, SR_TID.X ;  /* 0x0000000000007919 */ /* 0x000ea20000002100 */
[----:B------:R-:W-:Y:S01]  /*0020*/  ELECT P1, URZ, PT ;  /* 0x00000000003f782f */ /* 0x000fe20003820000 */
[----:B------:R-:W-:Y:S01]  /*0030*/  BSSY B0, `(.L_x_0) ;  /* 0x0000017000007945 */ /* 0x000fe20003800000 */
[----:B--2---:R-:W-:-:S05]  /*0040*/  SHF.R.U32.HI R2, RZ, 0x5, R0 ;  /* 0x00000005ff027819 */ /* 0x004fca0000011600 */
[----:B------:R-:W2:Y:S02]  /*0050*/  SHFL.IDX PT, R3, R2, RZ, 0x1f ;  /* 0x00001fff02037589 */ /* 0x000ea400000e0000 */
[----:B--2---:R-:W-:Y:S02]  /*0060*/  R2UR UR4, R3 ;  /* 0x00000000030472ca */ /* 0x004fe400000e0000 */
[----:B------:R-:W-:-:S06]  /*0070*/  SHF.R.U32.HI R3, RZ, 0x7, R0 ;  /* 0x00000007ff037819 */ /* 0x000fcc0000011600 */
[----:B------:R-:W2:Y:S05]  /*0080*/  SHFL.IDX PT, R3, R3, RZ, 0x1f ;  /* 0x00001fff03037589 */ /* 0x000eaa00000e0000 */
[----:B------:R-:W-:Y:S02]  /*0090*/  USHF.R.S32.HI UR5, URZ, 0x1f, UR4 ;  /* 0x0000001f3f057899 */ /* 0x000fe40008011404 */
[----:B------:R-:W-:Y:S02]  /*00a0*/  ISETP.NE.OR P0, PT, RZ, UR4, !P1 ;  /* 0x00000004ff007c0c */ /* 0x000fe4000cf05670 */
[----:B------:R-:W-:-:S04]  /*00b0*/  ULEA.HI UR5, UR5, UR4, URZ, 0x2 ;  /* 0x0000000405057291 */ /* 0x000fc8000f8f103f */
[----:B------:R-:W-:-:S04]  /*00c0*/  ULOP3.LUT UR5, UR5, 0xfffffffc, URZ, 0xc0, !UPT ;  /* 0xfffffffc05057892 */ /* 0x000fc8000f8ec03f */
[----:B------:R-:W-:-:S03]  /*00d0*/  UIADD3 UR10, UR4, -UR5, URZ ;  /* 0x80000005040a7290 */ /* 0x000fc6000fffe03f */
[----:B-1----:R-:W-:Y:S09]  /*00e0*/  @P0 BRA `(.L_x_1) ;  /* 0x00000000002c0947 */ /* 0x002ff20003800000 */
[----:B------:R-:W-:Y:S02]  /*00f0*/  ULDC.64 UR4, c[0x0][0x198] ;  /* 0x0000660000047ab9 */ /* 0x000fe40000000a00 */
[----:B------:R-:W-:Y:S02]  /*0100*/  UIADD3 UR6, UP0, UR4, 0xf0, URZ ;  /* 0x000000f004067890 */ /* 0x000fe4000ff1e03f */
[----:B------:R-:W-:Y:S02]  /*0110*/  UIADD3 UR8, UP1, UR4, 0x1f0, URZ ;  /* 0x000001f004087890 */ /* 0x000fe4000ff3e03f */
[----:B------:R-:W-:Y:S02]  /*0120*/  UIADD3 UR4, UP2, UR4, 0x2f0, URZ ;  /* 0x000002f004047890 */ /* 0x000fe4000ff5e03f */
[----:B------:R-:W-:Y:S02]  /*0130*/  UIADD3.X UR7, URZ, UR5, URZ, UP0, !UPT ;  /* 0x000000053f077290 */ /* 0x000fe400087fe43f */
[----:B------:R-:W-:-:S02]  /*0140*/  UIADD3.X UR9, URZ, UR5, URZ, UP1, !UPT ;  /* 0x000000053f097290 */ /* 0x000fc40008ffe43f */
[----:B------:R-:W-:-:S05]  /*0150*/  UIADD3.X UR5, URZ, UR5, URZ, UP2, !UPT ;  /* 0x000000053f057290 */ /* 0x000fca00097fe43f */
[----:B------:R1:W-:Y:S02]  /*0160*/  UTMACCTL.PF [UR6] ;  /* 0x00000000060079b9 */ /* 0x0003e40008040000 */
[----:B------:R1:W-:Y:S02]  /*0170*/  UTMACCTL.PF [UR8] ;  /* 0x00000000080079b9 */ /* 0x0003e40008040000 */
[----:B------:R1:W-:Y:S02]  /*0180*/  UTMACCTL.PF [UR4] ;  /* 0x00000000040079b9 */ /* 0x0003e40008040000 */
[----:B-1----:R-:W-:Y:S01]  /*0190*/  NOP ;  /* 0x0000000000007918 */ /* 0x002fe20000000000 */
.L_x_1:
[----:B------:R-:W-:Y:S05]  /*01a0*/  BSYNC B0 ;  /* 0x0000000000007941 */ /* 0x000fea0003800000 */
.L_x_0:
[----:B------:R-:W1:Y:S01]  /*01b0*/  SHFL.IDX PT, R4, R2, RZ, 0x1f ;  /* 0x00001fff02047589 */ /* 0x000e6200000e0000 */
[----:B--2---:R-:W-:Y:S01]  /*01c0*/  R2UR UR36, R3 ;  /* 0x00000000032472ca */ /* 0x004fe200000e0000 */
[----:B------:R-:W-:-:S12]  /*01d0*/  UISETP.NE.AND UP0, UPT, UR10, 0x1, UPT ;  /* 0x000000010a00788c */ /* 0x000fd8000bf05270 */
[----:B------:R-:W-:Y:S02]  /*01e0*/  UIADD3 UR7, UR36, -0x1, URZ ;  /* 0xffffffff24077890 */ /* 0x000fe4000fffe03f */
[----:B------:R-:W-:Y:S02]  /*01f0*/  UISETP.EQ.AND UP2, UPT, UR36, URZ, !UP0 ;  /* 0x0000003f2400728c */ /* 0x000fe4000c742270 */
[----:B------:R-:W-:Y:S02]  /*0200*/  UISETP.GE.U32.AND UP1, UPT, UR7, 0x4, UPT ;  /* 0x000000040700788c */ /* 0x000fe4000bf26070 */
[----:B------:R-:W-:Y:S01]  /*0210*/  USEL UR6, URZ, 0x1, !UP2 ;  /* 0x000000013f067887 */ /* 0x000fe2000d000000 */
[----:B-1----:R-:W-:-:S03]  /*0220*/  ISETP.NE.AND P0, PT, R4, RZ, PT ;  /* 0x000000ff0400720c */ /* 0x002fc60003f05270 */
[----:B------:R-:W-:-:S10]  /*0230*/  USEL UR6, UR6, 0x2, UP1 ;  /* 0x0000000206067887 */ /* 0x000fd40008800000 */
[----:B------:R-:W-:Y:S05]  /*0240*/  @P0 BRA `(.L_x_2) ;  /* 0x0000000000480947 */ /* 0x000fea0003800000 */
[----:B------:R-:W1:Y:S01]  /*0250*/  S2UR UR11, SR_CgaCtaId ;  /* 0x00000000000b79c3 */ /* 0x000e620000008800 */
[----:B------:R-:W-:Y:S01]  /*0260*/  UMOV UR4, 0x400 ;  /* 0x0000040000047882 */ /* 0x000fe20000000000 */
[----:B------:R-:W-:Y:S01]  /*0270*/  UMOV UR5, 0x1 ;  /* 0x0000000100057882 */ /* 0x000fe20000000000 */
[----:B------:R-:W-:Y:S01]  /*0280*/  UMOV UR8, 0x80 ;  /* 0x0000008000087882 */ /* 0x000fe20000000000 */
[----:B------:R-:W-:Y:S01]  /*0290*/  ELECT P0, URZ, PT ;  /* 0x00000000003f782f */ /* 0x000fe20003800000 */
[----:B------:R-:W-:-:S04]  /*02a0*/  UIADD3 UR8, -UR8, 0x100000, URZ ;  /* 0x0010000008087890 */ /* 0x000fc8000fffe13f */
[----:B------:R-:W-:Y:S02]  /*02b0*/  USHF.L.U32 UR9, UR8, 0xb, URZ ;  /* 0x0000000b08097899 */ /* 0x000fe4000800063f */
[----:B------:R-:W-:Y:S02]  /*02c0*/  USHF.L.U32 UR8, UR8, 0x1, URZ ;  /* 0x0000000108087899 */ /* 0x000fe4000800063f */
[----:B-1----:R-:W-:Y:S02]  /*02d0*/  ULEA UR11, UR11, UR4, 0x18 ;  /* 0x000000040b0b7291 */ /* 0x002fe4000f8ec03f */
[----:B------:R-:W-:-:S04]  /*02e0*/  UIADD3 UR4, -UR5, 0x100000, URZ ;  /* 0x0010000005047890 */ /* 0x000fc8000fffe13f */
[----:B------:R-:W-:Y:S02]  /*02f0*/  USHF.L.U32 UR5, UR4, 0xb, URZ ;  /* 0x0000000b04057899 */ /* 0x000fe4000800063f */
[----:B------:R-:W-:Y:S01]  /*0300*/  USHF.L.U32 UR4, UR4, 0x1, URZ ;  /* 0x0000000104047899 */ /* 0x000fe2000800063f */
[----:B------:R-:W1:Y:S11]  /*0310*/  FENCE.VIEW.ASYNC.S ;  /* 0x00000000000073c6 */ /* 0x000e760000000000 */
[----:B-1----:R1:W2:Y:S01]  /*0320*/  SYNCS.EXCH.64 URZ, [UR11+0x7050], UR4 ;  /* 0x007050040b3f75b2 */ /* 0x0022a20008000100 */
[----:B------:R1:W3:Y:S01]  /*0330*/  SYNCS.EXCH.64 URZ, [UR11+0x7060], UR8 ;  /* 0x007060080b3f75b2 */ /* 0x0002e20008000100 */
[----:B------:R1:W4:Y:S01]  /*0340*/  SYNCS.EXCH.64 URZ, [UR11+0x7058], UR4 ;  /* 0x007058040b3f75b2 */ /* 0x0003220008000100 */
[----:B------:R1:W1:Y:S01]  /*0350*/  SYNCS.EXCH.64 URZ, [UR11+0x7068], UR8 ;  /* 0x007068080b3f75b2 */ /* 0x0002620008000100 */
[----:B------:R-:W-:Y:S01]  /*0360*/  NOP ;  /* 0x0000000000007918 */ /* 0x000fe20000000000 */
.L_x_2:
[----:B------:R-:W5:Y:S01]  /*0370*/  SHFL.IDX PT, R3, R2, RZ, 0x1f ;  /* 0x00001fff02037589 */ /* 0x000f6200000e0000 */
[----:B------:R-:W-:Y:S01]  /*0380*/  NOP ;  /* 0x0000000000007918 */ /* 0x000fe20000000000 */
[----:B-----5:R-:W-:-:S13]  /*0390*/  ISETP.NE.AND P0, PT, R3, RZ, PT ;  /* 0x000000ff0300720c */ /* 0x020fda0003f05270 */
[----:B------:R-:W-:Y:S05]  /*03a0*/  @P0 BRA `(.L_x_3) ;  /* 0x0000000000600947 */ /* 0x000fea0003800000 */
[----:B-1----:R-:W1:Y:S01]  /*03b0*/  S2UR UR5, SR_CgaCtaId ;  /* 0x00000000000579c3 */ /* 0x002e620000008800 */
[----:B------:R-:W-:Y:S01]  /*03c0*/  UMOV UR4, 0x400 ;  /* 0x0000040000047882 */ /* 0x000fe20000000000 */
[----:B------:R-:W-:Y:S01]  /*03d0*/  UMOV UR8, 0x1 ;  /* 0x0000000100087882 */ /* 0x000fe20000000000 */
[----:B------:R-:W-:Y:S01]  /*03e0*/  UMOV UR12, 0x100 ;  /* 0x00000100000c7882 */ /* 0x000fe20000000000 */
[----:B------:R-:W-:-:S04]  /*03f0*/  UIADD3 UR8, -UR8, 0x100000, URZ ;  /* 0x0010000008087890 */ /* 0x000fc8000fffe13f */
[----:B------:R-:W-:Y:S02]  /*0400*/  USHF.L.U32 UR9, UR8, 0xb, URZ ;  /* 0x0000000b08097899 */ /* 0x000fe4000800063f */
[----:B------:R-:W-:Y:S01]  /*0410*/  USHF.L.U32 UR8, UR8, 0x1, URZ ;  /* 0x0000000108087899 */ /* 0x000fe2000800063f */
[----:B------:R-:W-:Y:S01]  /*0420*/  ELECT P0, URZ, PT ;  /* 0x00000000003f782f */ /* 0x000fe20003800000 */
[----:B-1----:R-:W-:Y:S02]  /*0430*/  ULEA UR11, UR5, UR4, 0x18 ;  /* 0x00000004050b7291 */ /* 0x002fe4000f8ec03f */
[----:B------:R-:W-:-:S04]  /*0440*/  UIADD3 UR4, -UR12, 0x100000, URZ ;  /* 0x001000000c047890 */ /* 0x000fc8000fffe13f */
[----:B------:R-:W-:Y:S02]  /*0450*/  USHF.L.U32 UR5, UR4, 0xb, URZ ;  /* 0x0000000b04057899 */ /* 0x000fe4000800063f */
[----:B------:R-:W-:Y:S01]  /*0460*/  USHF.L.U32 UR4, UR4, 0x1, URZ ;  /* 0x0000000104047899 */ /* 0x000fe2000800063f */
[----:B------:R-:W1:Y:S03]  /*0470*/  FENCE.VIEW.ASYNC.S ;  /* 0x00000000000073c6 */ /* 0x000e660000000000 */
[----:B-1----:R1:W1:Y:S08]  /*0480*/  SYNCS.EXCH.64 URZ, [UR11+0x7000], UR8 ;  /* 0x007000080b3f75b2 */ /* 0x0022700008000100 */
[----:B------:R1:W1:Y:S01]  /*0490*/  SYNCS.EXCH.64 URZ, [UR11+0x7028], UR4 ;  /* 0x007028040b3f75b2 */ /* 0x0002620008000100 */
        /* <DEDUP_REMOVED lines=8> */
[----:B------:R-:W-:Y:S01]  /*0520*/  NOP ;  /* 0x0000000000007918 */ /* 0x000fe20000000000 */
.L_x_3:
        /* <DEDUP_REMOVED lines=21> */
[----:B------:R-:W-:Y:S01]  /*0680*/  NOP ;  /* 0x0000000000007918 */ /* 0x000fe20000000000 */
.L_x_4:
[----:B------:R-:W5:Y:S01]  /*0690*/  SHFL.IDX PT, R3, R2, RZ, 0x1f ;  /* 0x00001fff02037589 */ /* 0x000f6200000e0000 */
[----:B------:R-:W-:Y:S01]  /*06a0*/  ELECT P0, URZ, PT ;  /* 0x00000000003f782f */ /* 0x000fe20003800000 */
[----:B------:R-:W-:Y:S01]  /*06b0*/  NOP ;  /* 0x0000000000007918 */ /* 0x000fe20000000000 */
[----:B-1----:R-:W-:Y:S02]  /*06c0*/  UMOV UR4, 0x80 ;  /* 0x0000008000047882 */ /* 0x002fe40000000000 */
[C---:B-----5:R-:W-:Y:S02]  /*06d0*/  ISETP.NE.OR P0, PT, R3.reuse, RZ, !P0 ;  /* 0x000000ff0300720c */ /* 0x060fe40004705670 */
[----:B------:R-:W-:-:S11]  /*06e0*/  ISETP.NE.AND P2, PT, R3, RZ, PT ;  /* 0x000000ff0300720c */ /* 0x000fd60003f45270 */
[----:B------:R-:W-:Y:S01]  /*06f0*/  VOTEU.ALL UP2, P0 ;  /* 0x00000000003f7886 */ /* 0x000fe20000040000 */
[----:B------:R-:W-:Y:S01]  /*0700*/  VOTEU.ALL UP3, P0 ;  /* 0x00000000003f7886 */ /* 0x000fe20000060000 */
[----:B------:R-:W-:Y:S01]  /*0710*/  VOTEU.ALL UP4, P0 ;  /* 0x00000000003f7886 */ /* 0x000fe20000080000 */
[----:B------:R-:W-:Y:S02]  /*0720*/  VOTEU.ALL UP5, P0 ;  /* 0x00000000003f7886 */ /* 0x000fe400000a0000 */
[----:B------:R-:W1:Y:S01]  /*0730*/  @!UP2 S2UR UR9, SR_CgaCtaId ;  /* 0x000000000009a9c3 */ /* 0x000e620000008800 */
[----:B------:R-:W-:Y:S01]  /*0740*/  @!UP2 UMOV UR8, 0x400 ;  /* 0x000004000008a882 */ /* 0x000fe20000000000 */
[----:B------:R-:W-:-:S04]  /*0750*/  @!UP2 UIADD3 UR4, -UR4, 0x100000, URZ ;  /* 0x001000000404a890 */ /* 0x000fc8000fffe13f */
[----:B------:R-:W-:Y:S02]  /*0760*/  @!UP2 USHF.L.U32 UR5, UR4, 0xb, URZ ;  /* 0x0000000b0405a899 */ /* 0x000fe4000800063f */
[----:B------:R-:W-:Y:S02]  /*0770*/  @!UP2 USHF.L.U32 UR4, UR4, 0x1, URZ ;  /* 0x000000010404a899 */ /* 0x000fe4000800063f */
[----:B-1----:R-:W-:Y:S01]  /*0780*/  @!UP2 ULEA UR8, UR9, UR8, 0x18 ;  /* 0x000000080908a291 */ /* 0x002fe2000f8ec03f */
[----:B------:R-:W-:Y:S01]  /*0790*/  VOTEU.ALL UP2, P0 ;  /* 0x00000000003f7886 */ /* 0x000fe20000040000 */
[----:B------:R-:W1:Y:S10]  /*07a0*/  FENCE.VIEW.ASYNC.S ;  /* 0x00000000000073c6 */ /* 0x000e740000000000 */
[----:B-1----:R1:W1:Y:S01]  /*07b0*/  @!UP2 SYNCS.EXCH.64 URZ, [UR8+0x7090], UR4 ;  /* 0x00709004083fa5b2 */ /* 0x0022620008000100 */
[----:B------:R1:W1:Y:S01]  /*07c0*/  @!UP3 SYNCS.EXCH.64 URZ, [UR8+0x7098], UR4 ;  /* 0x00709804083fb5b2 */ /* 0x0002620008000100 */
[----:B------:R1:W1:Y:S01]  /*07d0*/  @!UP4 SYNCS.EXCH.64 URZ, [UR8+0x70a0], UR4 ;  /* 0x0070a004083fc5b2 */ /* 0x0002620008000100 */
[----:B------:R1:W1:Y:S01]  /*07e0*/  @!UP5 SYNCS.EXCH.64 URZ, [UR8+0x70a8], UR4 ;  /* 0x0070a804083fd5b2 */ /* 0x0002620008000100 */
[----:B------:R-:W-:Y:S01]  /*07f0*/  NOP ;  /* 0x0000000000007918 */ /* 0x000fe20000000000 */
[----:B------:R-:W-:Y:S05]  /*0800*/  @P2 BRA `(.L_x_5) ;  /* 0x0000000000402947 */ /* 0x000fea0003800000 */
[----:B-1----:R-:W1:Y:S01]  /*0810*/  S2UR UR5, SR_CgaCtaId ;  /* 0x00000000000579c3 */ /* 0x002e620000008800 */
[----:B------:R-:W-:Y:S01]  /*0820*/  UMOV UR4, 0x400 ;  /* 0x0000040000047882 */ /* 0x000fe20000000000 */
[----:B------:R-:W-:Y:S01]  /*0830*/  UMOV UR8, 0x20 ;  /* 0x0000002000087882 */ /* 0x000fe20000000000 */
[----:B------:R-:W-:Y:S01]  /*0840*/  UMOV UR9, 0x80 ;  /* 0x0000008000097882 */ /* 0x000fe20000000000 */
[----:B------:R-:W-:Y:S01]  /*0850*/  ELECT P0, URZ, PT ;  /* 0x00000000003f782f */ /* 0x000fe20003800000 */
[----:B-1----:R-:W-:Y:S02]  /*0860*/  ULEA UR11, UR5, UR4, 0x18 ;  /* 0x00000004050b7291 */ /* 0x002fe4000f8ec03f */
[----:B------:R-:W-:-:S04]  /*0870*/  UIADD3 UR4, -UR8, 0x100000, URZ ;  /* 0x0010000008047890 */ /* 0x000fc8000fffe13f */
[----:B------:R-:W-:Y:S02]  /*0880*/  USHF.L.U32 UR5, UR4, 0xb, URZ ;  /* 0x0000000b04057899 */ /* 0x000fe4000800063f */
[----:B------:R-:W-:Y:S02]  /*0890*/  USHF.L.U32 UR4, UR4, 0x1, URZ ;  /* 0x0000000104047899 */ /* 0x000fe4000800063f */
[----:B------:R-:W-:-:S04]  /*08a0*/  UIADD3 UR8, -UR9, 0x100000, URZ ;  /* 0x0010000009087890 */ /* 0x000fc8000fffe13f */
[----:B------:R-:W-:Y:S02]  /*08b0*/  USHF.L.U32 UR9, UR8, 0xb, URZ ;  /* 0x0000000b08097899 */ /* 0x000fe4000800063f */
[----:B------:R-:W-:Y:S01]  /*08c0*/  USHF.L.U32 UR8, UR8, 0x1, URZ ;  /* 0x0000000108087899 */ /* 0x000fe2000800063f */
[----:B------:R-:W1:Y:S03]  /*08d0*/  FENCE.VIEW.ASYNC.S ;  /* 0x00000000000073c6 */ /* 0x000e660000000000 */
[----:B-1----:R1:W1:Y:S08]  /*08e0*/  SYNCS.EXCH.64 URZ, [UR11+0x70c0], UR4 ;  /* 0x0070c0040b3f75b2 */ /* 0x0022700008000100 */
[----:B------:R1:W1:Y:S01]  /*08f0*/  SYNCS.EXCH.64 URZ, [UR11+0x70c8], UR8 ;  /* 0x0070c8080b3f75b2 */ /* 0x0002620008000100 */
[----:B------:R-:W-:Y:S01]  /*0900*/  NOP ;  /* 0x0000000000007918 */ /* 0x000fe20000000000 */
.L_x_5:
[----:B------:R-:W-:Y:S01]  /*0910*/  ISETP.NE.AND P0, PT, RZ, UR36, PT ;  /* 0x00000024ff007c0c */ /* 0x000fe2000bf05270 */
[----:B------:R-:W-:Y:S01]  /*0920*/  IMAD.U32 R2, RZ, RZ, UR10 ;  /* 0x0000000aff027e24 */ /* 0x000fe2000f8e00ff */
[----:B------:R-:W-:Y:S01]  /*0930*/  NOP ;  /* 0x0000000000007918 */ /* 0x000fe20000000000 */
[----:B-1234-:R-:W-:Y:S03]  /*0940*/  BAR.SYNC.DEFER_BLOCKING 0x0 ;  /* 0x0000000000007b1d */ /* 0x01efe60000010000 */
[----:B------:R-:W-:-:S07]  /*0950*/  ISETP.EQ.AND P2, PT, R2, 0x1, P1 ;  /* 0x000000010200780c */ /* 0x000fce0000f42270 */
[----:B------:R-:W-:Y:S06]  /*0960*/  @!P0 BRA `(.L_x_6) ;  /* 0x0000006000788947 */ /* 0x000fec0003800000 */
[----:B------:R-:W-:-:S06]  /*0970*/  UISETP.GT.U32.AND UP2, UPT, UR7, 0x3, UPT ;  /* 0x000000030700788c */ /* 0x000fcc000bf44070 */
[----:B------:R-:W-:-:S13]  /*0980*/  PLOP3.LUT P0, PT, PT, PT, UP2, 0x80, 0x0 ;  /* 0x000000000000781c */ /* 0x000fda0003f0f028 */
[----:B------:R-:W-:Y:S05]  /*0990*/  @P0 EXIT ;  /* 0x000000000000094d */ /* 0x000fea0003800000 */
.L_x_7:
[----:B------:R-:W-:-:S08]  /*09a0*/  NOP ;  /* 0x0000000000007918 */ /* 0x000fd00000000000 */
[----:B------:R-:W1:Y:S02]  /*09b0*/  USETMAXREG.TRY_ALLOC.CTAPOOL UP2, 0xf0 ;  /* 0x000000f0000079c8 */ /* 0x000e640008040600 */
[----:B-1----:R-:W-:-:S13]  /*09c0*/  PLOP3.LUT P0, PT, PT, PT, UP2, 0x80, 0x0 ;  /* 0x000000000000781c */ /* 0x002fda0003f0f028 */
[----:B------:R-:W-:Y:S05]  /*09d0*/  @!P0 BRA `(.L_x_7) ;  /* 0xfffffffc00f08947 */ /* 0x000fea000383ffff */
[----:B------:R-:W-:Y:S01]  /*09e0*/  UISETP.NE.AND UP2, UPT, UR36, 0x1, UPT ;  /* 0x000000012400788c */ /* 0x000fe2000bf45270 */
[----:B------:R-:W1:Y:S01]  /*09f0*/  S2UR UR8, SR_CTAID.X ;  /* 0x00000000000879c3 */ /* 0x000e620000002500 */
[----:B------:R-:W-:Y:S01]  /*0a00*/  UMOV UR4, URZ ;  /* 0x0000003f00047c82 */ /* 0x000fe20008000000 */
[----:B------:R-:W-:-:S03]  /*0a10*/  UMOV UR5, URZ ;  /* 0x0000003f00057c82 */ /* 0x000fc60008000000 */
[----:B------:R-:W-:-:S13]  /*0a20*/  PLOP3.LUT P0, PT, PT, PT, UP2, 0x80, 0x0 ;  /* 0x000000000000781c */ /* 0x000fda0003f0f028 */
[----:B------:R-:W-:Y:S05]  /*0a30*/  @!P0 BRA `(.L_x_8) ;  /* 0x00000000003c8947 */ /* 0x000fea0003800000 */
[----:B------:R-:W-:Y:S01]  /*0a40*/  UISETP.NE.AND UP2, UPT, UR36, 0x2, UPT ;  /* 0x000000022400788c */ /* 0x000fe2000bf45270 */
[----:B------:R-:W-:-:S05]  /*0a50*/  UMOV UR5, 0x1 ;  /* 0x0000000100057882 */ /* 0x000fca0000000000 */
[----:B------:R-:W-:-:S13]  /*0a60*/  PLOP3.LUT P1, PT, PT, PT, UP2, 0x80, 0x0 ;  /* 0x000000000000781c */ /* 0x000fda0003f2f028 */
[----:B------:R-:W-:Y:S05]  /*0a70*/  @!P1 BRA `(.L_x_8) ;  /* 0x00000000002c9947 */ /* 0x000fea0003800000 */
[----:B------:R-:W-:-:S06]  /*0a80*/  UISETP.NE.AND UP2, UPT, UR36, 0x3, UPT ;  /* 0x000000032400788c */ /* 0x000fcc000bf45270 */
[----:B------:R-:W-:-:S13]  /*0a90*/  PLOP3.LUT P1, PT, PT, PT, UP2, 0x80, 0x0 ;  /* 0x000000000000781c */ /* 0x000fda0003f2f028 */
[----:B------:R-:W-:Y:S05]  /*0aa0*/  @!P1 BRA `(.L_x_9) ;  /* 0x0000000000189947 */ /* 0x000fea0003800000 */
[----:B------:R-:W-:-:S11]  /*0ab0*/  UISETP.NE.AND UP2, UPT, UR36, 0x4, UPT ;  /* 0x000000042400788c */ /* 0x000fd6000bf45270 */
[----:B------:R-:W-:Y:S01]  /*0ac0*/  @!UP2 UMOV UR4, 0x1 ;  /* 0x000000010004a882 */ /* 0x000fe20000000000 */
[----:B------:R-:W-:Y:S01]  /*0ad0*/  @!UP2 UMOV UR5, 0x1 ;  /* 0x000000010005a882 */ /* 0x000fe20000000000 */
[----:B------:R-:W-:Y:S01]  /*0ae0*/  @UP2 UMOV UR4, URZ ;  /* 0x0000003f00042c82 */ /* 0x000fe20008000000 */
[----:B------:R-:W-:Y:S01]  /*0af0*/  @UP2 UMOV UR5, URZ ;  /* 0x0000003f00052c82 */ /* 0x000fe20008000000 */
[----:B------:R-:W-:Y:S05]  /*0b00*/  BRA `(.L_x_8) ;  /* 0x0000000000087947 */ /* 0x000fea0003800000 */
.L_x_9:
[----:B------:R-:W-:Y:S01]  /*0b10*/  UMOV UR4, 0x1 ;  /* 0x0000000100047882 */ /* 0x000fe20000000000 */
[----:B------:R-:W-:-:S05]  /*0b20*/  UMOV UR5, URZ ;  /* 0x0000003f00057c82 */ /* 0x000fca0008000000 */
.L_x_8:
[----:B------:R-:W-:Y:S05]  /*0b30*/  @!P0 BRA `(.L_x_10) ;  /* 0x0000000000408947 */ /* 0x000fea0003800000 */
[----:B------:R-:W-:-:S06]  /*0b40*/  UISETP.NE.AND UP2, UPT, UR36, 0x2, UPT ;  /* 0x000000022400788c */ /* 0x000fcc000bf45270 */
[----:B------:R-:W-:-:S13]  /*0b50*/  PLOP3.LUT P0, PT, PT, PT, UP2, 0x80, 0x0 ;  /* 0x000000000000781c */ /* 0x000fda0003f0f028 */
[----:B------:R-:W-:Y:S05]  /*0b60*/  @!P0 BRA `(.L_x_11) ;  /* 0x00000000002c8947 */ /* 0x000fea0003800000 */
[----:B------:R-:W-:-:S06]  /*0b70*/  UISETP.NE.AND UP2, UPT, UR36, 0x3, UPT ;  /* 0x000000032400788c */ /* 0x000fcc000bf45270 */
[----:B------:R-:W-:-:S13]  /*0b80*/  PLOP3.LUT P0, PT, PT, PT, UP2, 0x80, 0x0 ;  /* 0x000000000000781c */ /* 0x000fda0003f0f028 */
[----:B------:R-:W-:Y:S05]  /*0b90*/  @!P0 BRA `(.L_x_12) ;  /* 0x0000000000188947 */ /* 0x000fea0003800000 */
[----:B------:R-:W-:Y:S01]  /*0ba0*/  UISETP.NE.AND UP2, UPT, UR36, 0x4, UPT ;  /* 0x000000042400788c */ /* 0x000fe2000bf45270 */
[----:B-1----:R-:W-:-:S05]  /*0bb0*/  UMOV UR37, UR8 ;  /* 0x0000000800257c82 */ /* 0x002fca0008000000 */
[----:B------:R-:W-:-:S13]  /*0bc0*/  PLOP3.LUT P0, PT, PT, PT, UP2, 0x80, 0x0 ;  /* 0x000000000000781c */ /* 0x000fda0003f0f028 */
[----:B------:R-:W-:Y:S05]  /*0bd0*/  @P0 BRA `(.L_x_13) ;  /* 0x00000000001c0947 */ /* 0x000fea0003800000 */
[----:B------:R-:W-:Y:S01]  /*0be0*/  ULEA UR37, UR8, 0x3, 0x1 ;  /* 0x0000000308257891 */ /* 0x000fe2000f8e083f */
[----:B------:R-:W-:Y:S11]  /*0bf0*/  BRA `(.L_x_13) ;  /* 0x0000000000147947 */ /* 0x000ff60003800000 */
.L_x_12:
[----:B-1----:R-:W-:Y:S01]  /*0c00*/  ULEA UR37, UR8, 0x2, 0x1 ;  /* 0x0000000208257891 */ /* 0x002fe2000f8e083f */
[----:B------:R-:W-:Y:S11]  /*0c10*/  BRA `(.L_x_13) ;  /* 0x00000000000c7947 */ /* 0x000ff60003800000 */
.L_x_11:
[----:B-1----:R-:W-:Y:S01]  /*0c20*/  ULEA UR37, UR8, 0x1, 0x1 ;  /* 0x0000000108257891 */ /* 0x002fe2000f8e083f */
[----:B------:R-:W-:Y:S11]  /*0c30*/  BRA `(.L_x_13) ;  /* 0x0000000000047947 */ /* 0x000ff60003800000 */
.L_x_10:
[----:B-1----:R-:W-:-:S12]  /*0c40*/  USHF.L.U32 UR37, UR8, 0x1, URZ ;  /* 0x0000000108257899 */ /* 0x002fd8000800063f */
.L_x_13:
[----:B------:R-:W1:Y:S01]  /*0c50*/  LDC R2, c[0x0][0x28c] ;  /* 0x0000a300ff027b82 */ /* 0x000e620000000800 */
[----:B------:R-:W-:-:S04]  /*0c60*/  ULOP3.LUT UR6, UR6, 0x1, URZ, 0xfc, !UPT ;  /* 0x0000000106067892 */ /* 0x000fc8000f8efc3f */
[----:B------:R-:W-:Y:S02]  /*0c70*/  UISETP.NE.AND UP2, UPT, UR6, 0x3, UPT ;  /* 0x000000030600788c */ /* 0x000fe4000bf45270 */
[----:B------:R-:W-:-:S04]  /*0c80*/  ULEA UR6, UR8, 0xbf, 0x7 ;  /* 0x000000bf08067891 */ /* 0x000fc8000f8e383f */
[----:B------:R-:W-:Y:S01]  /*0c90*/  PLOP3.LUT P0, PT, PT, PT, UP2, 0x80, 0x0 ;  /* 0x000000000000781c */ /* 0x000fe20003f0f028 */
[----:B------:R-:W-:Y:S01]  /*0ca0*/  USHF.R.U32.HI UR6, URZ, 0x6, UR6 ;  /* 0x000000063f067899 */ /* 0x000fe20008011606 */
[----:B-1----:R-:W-:-:S05]  /*0cb0*/  VIADD R2, R2, 0x3f ;  /* 0x0000003f02027836 */ /* 0x002fca0000000000 */
[----:B------:R-:W-:-:S04]  /*0cc0*/  SHF.R.S32.HI R3, RZ, 0x1f, R2 ;  /* 0x0000001fff037819 */ /* 0x000fc80000011402 */
[----:B------:R-:W-:-:S04]  /*0cd0*/  LEA.HI R3, R3, R2, RZ, 0x6 ;  /* 0x0000000203037211 */ /* 0x000fc800078f30ff */
[----:B------:R-:W-:-:S04]  /*0ce0*/  SHF.R.S32.HI R3, RZ, 0x6, R3 ;  /* 0x00000006ff037819 */ /* 0x000fc80000011403 */
[----:B------:R-:W-:Y:S01]  /*0cf0*/  VIMNMX R3, R3, UR6, PT ;  /* 0x0000000603037c48 */ /* 0x000fe2000bfe0100 */
[----:B------:R-:W-:Y:S06]  /*0d00*/  @!P0 BRA `(.L_x_14) ;  /* 0x0000000000048947 */ /* 0x000fec0003800000 */
[----:B------:R-:W-:Y:S01]  /*0d10*/  BPT.TRAP 0x1 ;  /* 0x000000040000795c */ /* 0x000fe20000300000 */
.L_x_14:
[----:B------:R-:W1:Y:S01]  /*0d20*/  S2UR UR6, SR_CgaCtaId ;  /* 0x00000000000679c3 */ /* 0x000e620000008800 */
[----:B------:R-:W-:Y:S01]  /*0d30*/  UMOV UR38, 0x400 ;  /* 0x0000040000267882 */ /* 0x000fe20000000000 */
[----:B------:R-:W-:Y:S01]  /*0d40*/  IMAD.U32 R6, RZ, RZ, UR4 ;  /* 0x00000004ff067e24 */ /* 0x000fe2000f8e00ff */
[----:B------:R-:W-:Y:S01]  /*0d50*/  SHF.R.S32.HI R5, RZ, 0x1f, R0 ;  /* 0x0000001fff057819 */ /* 0x000fe20000011400 */
[----:B------:R-:W-:-:S03]  /*0d60*/  IMAD.U32 R9, RZ, RZ, UR37 ;  /* 0x00000025ff097e24 */ /* 0x000fc6000f8e00ff */
[----:B------:R-:W-:Y:S02]  /*0d70*/  SHF.L.U32 R6, R6, 0x1f, RZ ;  /* 0x0000001f06067819 */ /* 0x000fe400000006ff */
[----:B------:R-:W-:-:S04]  /*0d80*/  LEA.HI R5, R5, R0, RZ, 0x7 ;  /* 0x0000000005057211 */ /* 0x000fc800078f38ff */
[----:B------:R-:W-:-:S05]  /*0d90*/  LOP3.LUT R5, R5, 0xffffff80, RZ, 0xc0, !PT ;  /* 0xffffff8005057812 */ /* 0x000fca00078ec0ff */
[----:B------:R-:W-:-:S05]  /*0da0*/  IMAD.IADD R5, R0, 0x1, -R5 ;  /* 0x0000000100057824 */ /* 0x000fca00078e0a05 */
[----:B------:R-:W-:Y:S01]  /*0db0*/  SHF.R.S32.HI R0, RZ, 0x1f, R5 ;  /* 0x0000001fff007819 */ /* 0x000fe20000011405 */
[----:B-1----:R-:W-:-:S03]  /*0dc0*/  ULEA UR38, UR6, UR38, 0x18 ;  /* 0x0000002606267291 */ /* 0x002fc6000f8ec03f */
[CC--:B------:R-:W-:Y:S01]  /*0dd0*/  LEA.HI R2, R0.reuse, R5.reuse, RZ, 0x2 ;  /* 0x0000000500027211 */ /* 0x0c0fe200078f10ff */
[----:B------:R-:W-:Y:S01]  /*0de0*/  ULEA UR6, UR5, UR38, 0x3 ;  /* 0x0000002605067291 */ /* 0x000fe2000f8e183f */
[----:B------:R-:W-:Y:S02]  /*0df0*/  LEA.HI R0, R0, R5, RZ, 0x5 ;  /* 0x0000000500007211 */ /* 0x000fe400078f28ff */
[--C-:B------:R-:W-:Y:S02]  /*0e00*/  SHF.R.S32.HI R4, RZ, 0x2, R2.reuse ;  /* 0x00000002ff047819 */ /* 0x100fe40000011402 */
[----:B------:R-:W-:Y:S02]  /*0e10*/  SHF.R.S32.HI R7, RZ, 0x1f, R2 ;  /* 0x0000001fff077819 */ /* 0x000fe40000011402 */
[----:B------:R-:W-:Y:S02]  /*0e20*/  LOP3.LUT R2, R2, 0x7ffffffc, RZ, 0xc0, !PT ;  /* 0x7ffffffc02027812 */ /* 0x000fe400078ec0ff */
[----:B------:R-:W1:Y:S01]  /*0e30*/  SYNCS.PHASECHK.TRANS64.TRYWAIT P1, [UR6+0x7050], R6 ;  /* 0x00705006ff0075a7 */ /* 0x000e620008020146 */
[----:B------:R-:W-:-:S02]  /*0e40*/  LEA.HI R7, R7, R4, RZ, 0x3 ;  /* 0x0000000407077211 */ /* 0x000fc400078f18ff */
[----:B------:R-:W-:Y:S01]  /*0e50*/  SHF.R.S32.HI R0, RZ, 0x5, R0 ;  /* 0x00000005ff007819 */ /* 0x000fe20000011400 */
[----:B------:R-:W-:Y:S01]  /*0e60*/  IMAD.IADD R5, R5, 0x1, -R2 ;  /* 0x0000000105057824 */ /* 0x000fe200078e0a02 */
[----:B------:R-:W-:-:S04]  /*0e70*/  LOP3.LUT R7, R7, 0xfffffff8, RZ, 0xc0, !PT ;  /* 0xfffffff807077812 */ /* 0x000fc800078ec0ff */
[----:B------:R-:W-:-:S05]  /*0e80*/  IADD3 R7, R4, -R7, RZ ;  /* 0x8000000704077210 */ /* 0x000fca0007ffe0ff */
[----:B------:R-:W-:Y:S01]  /*0e90*/  IMAD R0, R0, 0x10, R7 ;  /* 0x0000001000007824 */ /* 0x000fe200078e0207 */
[----:B-1----:R-:W-:Y:S06]  /*0ea0*/  @!P1 BRA `(.L_x_15) ;  /* 0x0000006c00489947 */ /* 0x002fec0003800000 */
.L_x_99:
[----:B------:R-:W-:Y:S01]  /*0eb0*/  IMAD.SHL.U32 R5, R5, 0x2, RZ ;  /* 0x0000000205057824 */ /* 0x000fe200078e00ff */
[----:B------:R-:W-:Y:S01]  /*0ec0*/  LEA R0, R9, R0, 0x6 ;  /* 0x0000000009007211 */ /* 0x000fe200078e30ff */
[----:B------:R-:W-:Y:S06]  /*0ed0*/  @!P0 BRA `(.L_x_16) ;  /* 0x0000000000048947 */ /* 0x000fec0003800000 */
[----:B------:R-:W-:Y:S01]  /*0ee0*/  BPT.TRAP 0x1 ;  /* 0x000000040000795c */ /* 0x000fe20000300000 */
.L_x_16:
[----:B------:R-:W-:Y:S01]  /*0ef0*/  SHF.L.U32 R9, RZ, 0x1f, RZ ;  /* 0x0000001fff097819 */ /* 0x000fe200000006ff */
[----:B------:R-:W-:Y:S01]  /*0f00*/  UIADD3 UR13, UR38, 0x7090, URZ ;  /* 0x00007090260d7890 */ /* 0x000fe2000fffe03f */
[----:B------:R-:W-:Y:S02]  /*0f10*/  ISETP.NE.AND P2, PT, RZ, UR7, PT ;  /* 0x00000007ff007c0c */ /* 0x000fe4000bf45270 */
[----:B------:R-:W2:Y:S02]  /*0f20*/  SYNCS.PHASECHK.TRANS64.TRYWAIT P1, [UR38+0x7000], R9 ;  /* 0x00700009ff0075a7 */ /* 0x000ea40008020166 */
[----:B--2---:R-:W-:Y:S09]  /*0f30*/  @!P1 BRA `(.L_x_17) ;  /* 0x0000006c003c9947 */ /* 0x004ff20003800000 */
.L_x_100:
[----:B------:R-:W-:Y:S01]  /*0f40*/  ULEA UR16, UR36, UR13, 0x3 ;  /* 0x0000000d24107291 */ /* 0x000fe2000f8e183f */
[----:B--2---:R-:W-:-:S04]  /*0f50*/  SEL R2, RZ, 0x1, P2 ;  /* 0x00000001ff027807 */ /* 0x004fc80001000000 */
[----:B------:R-:W-:-:S04]  /*0f60*/  SHF.L.U32 R2, R2, 0x1f, RZ ;  /* 0x0000001f02027819 */ /* 0x000fc800000006ff */
[----:B------:R-:W2:Y:S02]  /*0f70*/  SYNCS.PHASECHK.TRANS64.TRYWAIT P1, [UR16+-0x8], R2 ;  /* 0xfffff802ff0075a7 */ /* 0x000ea40008020150 */
[----:B--2---:R-:W-:Y:S05]  /*0f80*/  @!P1 BRA `(.L_x_18) ;  /* 0x0000006c00409947 */ /* 0x004fea0003800000 */
.L_x_101:
[----:B------:R-:W-:Y:S01]  /*0f90*/  USHF.R.U32.HI UR4, URZ, 0x4, UR38 ;  /* 0x000000043f047899 */ /* 0x000fe20008011626 */
[----:B------:R-:W-:Y:S01]  /*0fa0*/  WARPGROUP.ARRIVE ;  /* 0x00000000000079c5 */ /* 0x000fe20000000000 */
[----:B------:R-:W-:Y:S01]  /*0fb0*/  UIADD3 UR6, UR38, 0x2000, URZ ;  /* 0x0000200026067890 */ /* 0x000fe2000fffe03f */
[C---:B------:R-:W-:Y:S01]  /*0fc0*/  VIADD R11, R5.reuse, 0x9 ;  /* 0x00000009050b7836 */ /* 0x040fe20000000000 */
[----:B------:R-:W-:Y:S01]  /*0fd0*/  ULOP3.LUT UR4, UR4, 0x3fff, URZ, 0xc0, !UPT ;  /* 0x00003fff04047892 */ /* 0x000fe2000f8ec03f */
[C---:B------:R-:W-:Y:S01]  /*0fe0*/  ISETP.GT.AND P2, PT, R0.reuse, R5, PT ;  /* 0x000000050000720c */ /* 0x040fe20003f44270 */
[----:B------:R-:W-:Y:S01]  /*0ff0*/  USHF.R.U32.HI UR6, URZ, 0x4, UR6 ;  /* 0x000000043f067899 */ /* 0x000fe20008011606 */
[C---:B-1----:R-:W-:Y:S01]  /*1000*/  VIADD R7, R5.reuse, 0x8 ;  /* 0x0000000805077836 */ /* 0x042fe20000000000 */
[----:B------:R-:W-:Y:S01]  /*1010*/  ULOP3.LUT UR4, UR4, 0x10000, URZ, 0xfc, !UPT ;  /* 0x0001000004047892 */ /* 0x000fe2000f8efc3f */
[C---:B------:R-:W-:Y:S01]  /*1020*/  ISETP.GE.AND P3, PT, R0.reuse, R11, PT ;  /* 0x0000000b0000720c */ /* 0x040fe20003f66270 */
[----:B------:R-:W-:Y:S01]  /*1030*/  ULOP3.LUT UR12, UR6, 0x3fff, URZ, 0xc0, !UPT ;  /* 0x00003fff060c7892 */ /* 0x000fe2000f8ec03f */
[C---:B------:R-:W-:Y:S01]  /*1040*/  VIADD R11, R5.reuse, 0x19 ;  /* 0x00000019050b7836 */ /* 0x040fe20000000000 */
[----:B------:R-:W-:Y:S01]  /*1050*/  ULEA UR4, UR5, UR4, 0x8 ;  /* 0x0000000405047291 */ /* 0x000fe2000f8e403f */
[C---:B------:R-:W-:Y:S01]  /*1060*/  ISETP.GE.AND P4, PT, R0.reuse, R5, PT ;  /* 0x000000050000720c */ /* 0x040fe20003f86270 */
[----:B------:R-:W-:Y:S01]  /*1070*/  ULOP3.LUT UR14, UR12, 0x10000, URZ, 0xfc, !UPT ;  /* 0x000100000c0e7892 */ /* 0x000fe2000f8efc3f */
[C---:B------:R-:W-:Y:S01]  /*1080*/  ISETP.GE.AND P6, PT, R0.reuse, R7, PT ;  /* 0x000000070000720c */ /* 0x040fe20003fc6270 */
[----:B------:R-:W-:Y:S01]  /*1090*/  UMOV UR5, 0x80000020 ;  /* 0x8000002000057882 */ /* 0x000fe20000000000 */
[----:B------:R-:W-:Y:S01]  /*10a0*/  UMOV UR11, 0x80000020 ;  /* 0x80000020000b7882 */ /* 0x000fe20000000000 */
[----:B------:R-:W-:Y:S01]  /*10b0*/  UMOV UR9, UR5 ;  /* 0x0000000500097c82 */ /* 0x000fe20008000000 */
[----:B------:R-:W-:Y:S01]  /*10c0*/  UMOV UR8, UR4 ;  /* 0x0000000400087c82 */ /* 0x000fe20008000000 */
[C---:B------:R-:W-:Y:S01]  /*10d0*/  IADD3 R7, R5.reuse, 0x18, RZ ;  /* 0x0000001805077810 */ /* 0x040fe20007ffe0ff */
[----:B------:R-:W-:Y:S01]  /*10e0*/  UMOV UR10, UR14 ;  /* 0x0000000e000a7c82 */ /* 0x000fe20008000000 */
[C---:B------:R-:W-:Y:S01]  /*10f0*/  VIADD R13, R5.reuse, 0x10 ;  /* 0x00000010050d7836 */ /* 0x040fe20000000000 */
[----:B------:R-:W-:Y:S01]  /*1100*/  HGMMA.64x64x16.F32 R24, gdesc[UR8], RZ, !UPT, gsb0 ;  /* 0x00e00000081879f0 */ /* 0x000fe2000c0008ff */
[----:B------:R-:W-:Y:S01]  /*1110*/  UIADD3 UR8, UR4, 0x2, URZ ;  /* 0x0000000204087890 */ /* 0x000fe2000fffe03f */
[----:B------:R-:W-:Y:S01]  /*1120*/  VIADD R15, R5, 0x11 ;  /* 0x00000011050f7836 */ /* 0x000fe20000000000 */
[----:B------:R-:W-:Y:S01]  /*1130*/  UIADD3 UR10, UR14, 0x2, URZ ;  /* 0x000000020e0a7890 */ /* 0x000fe2000fffe03f */
[C---:B------:R-:W-:Y:S01]  /*1140*/  ISETP.GE.AND P1, PT, R0.reuse, R13, PT ;  /* 0x0000000d0000720c */ /* 0x040fe20003f26270 */
[----:B------:R-:W-:Y:S01]  /*1150*/  UMOV UR9, 0x80000020 ;  /* 0x8000002000097882 */ /* 0x000fe20000000000 */
[----:B------:R-:W-:Y:S01]  /*1160*/  UMOV UR11, 0x80000020 ;  /* 0x80000020000b7882 */ /* 0x000fe20000000000 */
[----:B------:R-:W-:Y:S01]  /*1170*/  ISETP.GE.AND P5, PT, R0, R15, PT ;  /* 0x0000000f0000720c */ /* 0x000fe20003fa6270 */
[----:B------:R-:W-:Y:S01]  /*1180*/  ULDC UR6, c[0x0][0x604] ;  /* 0x0001810000067ab9 */ /* 0x000fe20000000800 */
[----:B------:R-:W-:Y:S01]  /*1190*/  P2R R6, PR, RZ, 0x1 ;  /* 0x00000001ff067803 */ /* 0x000fe20000000000 */
[----:B------:R-:W-:-:S04]  /*11a0*/  USHF.L.U32 UR7, UR7, 0x3, URZ ;  /* 0x0000000307077899 */ /* 0x000fc8000800063f */
[----:B------:R-:W-:Y:S01]  /*11b0*/  ULOP3.LUT UR7, UR7, 0x8, URZ, 0xc, !UPT ;  /* 0x0000000807077892 */ /* 0x000fe2000f8e0c3f */
[----:B------:R-:W-:Y:S02]  /*11c0*/  WARPGROUP.DEPBAR.LE gsb0, 0x0 ;  /* 0x00008000000079c5 */ /* 0x000fe40000010000 */
[----:B------:R-:W-:-:S06]  /*11d0*/  WARPGROUP.ARRIVE ;  /* 0x00000000000079c5 */ /* 0x000fcc0000000000 */
[----:B------:R-:W-:Y:S03]  /*11e0*/  HGMMA.64x64x16.F32 R24, gdesc[UR8], R24, gsb0 ;  /* 0x00e00000081879f0 */ /* 0x000fe60008000818 */
[----:B------:R-:W-:Y:S02]  /*11f0*/  WARPGROUP.DEPBAR.LE gsb0, 0x0 ;  /* 0x00008000000079c5 */ /* 0x000fe40000010000 */
[----:B------:R-:W-:Y:S02]  /*1200*/  FSEL R25, R25, -INF , P2 ;  /* 0xff80000019197808 */ /* 0x000fe40001000000 */
[----:B------:R-:W-:Y:S02]  /*1210*/  FSEL R31, R31, -INF , P2 ;  /* 0xff8000001f1f7808 */ /* 0x000fe40001000000 */
[----:B------:R-:W-:Y:S01]  /*1220*/  ISETP.GE.AND P2, PT, R0, R11, PT ;  /* 0x0000000b0000720c */ /* 0x000fe20003f46270 */
[----:B------:R-:W-:Y:S01]  /*1230*/  VIADD R11, R5, 0x21 ;  /* 0x00000021050b7836 */ /* 0x000fe20000000000 */
[----:B------:R-:W-:-:S02]  /*1240*/  FSEL R24, R24, -INF , P4 ;  /* 0xff80000018187808 */ /* 0x000fc40002000000 */
[----:B------:R-:W-:Y:S02]  /*1250*/  FSEL R30, R30, -INF , P4 ;  /* 0xff8000001e1e7808 */ /* 0x000fe40002000000 */
[----:B------:R-:W-:Y:S02]  /*1260*/  FSEL R29, R29, -INF , P3 ;  /* 0xff8000001d1d7808 */ /* 0x000fe40001800000 */
[----:B------:R-:W-:Y:S02]  /*1270*/  FSEL R35, R35, -INF , P3 ;  /* 0xff80000023237808 */ /* 0x000fe40001800000 */
[C---:B------:R-:W-:Y:S01]  /*1280*/  ISETP.GE.AND P4, PT, R0.reuse, R7, PT ;  /* 0x000000070000720c */ /* 0x040fe20003f86270 */
[----:B------:R-:W-:Y:S01]  /*1290*/  VIADD R7, R5, 0x20 ;  /* 0x0000002005077836 */ /* 0x000fe20000000000 */
[----:B------:R-:W-:Y:S02]  /*12a0*/  ISETP.GE.AND P3, PT, R0, R11, PT ;  /* 0x0000000b0000720c */ /* 0x000fe40003f66270 */
[----:B------:R-:W-:-:S02]  /*12b0*/  FSEL R28, R28, -INF , P6 ;  /* 0xff8000001c1c7808 */ /* 0x000fc40003000000 */
[----:B------:R-:W-:Y:S02]  /*12c0*/  FMNMX R11, R24, R25, !PT ;  /* 0x00000019180b7209 */ /* 0x000fe40007800000 */
[----:B------:R-:W-:Y:S02]  /*12d0*/  FSEL R34, R34, -INF , P6 ;  /* 0xff80000022227808 */ /* 0x000fe40003000000 */
[----:B------:R-:W-:Y:S02]  /*12e0*/  FMNMX R2, R28, R11, !PT ;  /* 0x0000000b1c027209 */ /* 0x000fe40007800000 */
[----:B------:R-:W-:Y:S01]  /*12f0*/  ISETP.GE.AND P6, PT, R0, R7, PT ;  /* 0x000000070000720c */ /* 0x000fe20003fc6270 */
[----:B------:R-:W-:Y:S01]  /*1300*/  VIADD R7, R5, 0x28 ;  /* 0x0000002805077836 */ /* 0x000fe20000000000 */
[----:B------:R-:W-:Y:S02]  /*1310*/  FSEL R32, R32, -INF , P1 ;  /* 0xff80000020207808 */ /* 0x000fe40000800000 */
[----:B------:R-:W-:-:S02]  /*1320*/  FMNMX R11, R29, R2, !PT ;  /* 0x000000021d0b7209 */ /* 0x000fc40007800000 */
[----:B------:R-:W-:Y:S02]  /*1330*/  FSEL R38, R38, -INF , P1 ;  /* 0xff80000026267808 */ /* 0x000fe40000800000 */
[----:B------:R-:W-:Y:S02]  /*1340*/  ISETP.GE.AND P1, PT, R0, R7, PT ;  /* 0x000000070000720c */ /* 0x000fe40003f26270 */
[----:B------:R-:W-:Y:S02]  /*1350*/  IADD3 R7, R5, 0x29, RZ ;  /* 0x0000002905077810 */ /* 0x000fe40007ffe0ff */
[----:B------:R-:W-:Y:S02]  /*1360*/  FSEL R33, R33, -INF , P5 ;  /* 0xff80000021217808 */ /* 0x000fe40002800000 */
[----:B------:R-:W-:Y:S02]  /*1370*/  FMNMX R2, R32, R11, !PT ;  /* 0x0000000b20027209 */ /* 0x000fe40007800000 */
[----:B------:R-:W-:-:S02]  /*1380*/  FSEL R39, R39, -INF , P5 ;  /* 0xff80000027277808 */ /* 0x000fc40002800000 */
[----:B------:R-:W-:Y:S01]  /*1390*/  ISETP.GE.AND P5, PT, R0, R7, PT ;  /* 0x000000070000720c */ /* 0x000fe20003fa6270 */
[----:B------:R-:W-:Y:S01]  /*13a0*/  VIADD R7, R5, 0x38 ;  /* 0x0000003805077836 */ /* 0x000fe20000000000 */
[----:B------:R-:W-:Y:S02]  /*13b0*/  FSEL R36, R36, -INF , P4 ;  /* 0xff80000024247808 */ /* 0x000fe40002000000 */
[----:B------:R-:W-:Y:S01]  /*13c0*/  FMNMX R11, R33, R2, !PT ;  /* 0x00000002210b7209 */ /* 0x000fe20007800000 */
[----:B------:R-:W-:Y:S01]  /*13d0*/  VIADD R2, R0, 0x8 ;  /* 0x0000000800027836 */ /* 0x000fe20000000000 */
[----:B------:R-:W-:Y:S02]  /*13e0*/  FSEL R37, R37, -INF , P2 ;  /* 0xff80000025257808 */ /* 0x000fe40001000000 */
[----:B------:R-:W-:Y:S02]  /*13f0*/  FMNMX R4, R36, R11, !PT ;  /* 0x0000000b24047209 */ /* 0x000fe40007800000 */
[----:B------:R-:W-:-:S02]  /*1400*/  FSEL R42, R42, -INF , P4 ;  /* 0xff8000002a2a7808 */ /* 0x000fc40002000000 */
[----:B------:R-:W-:Y:S01]  /*1410*/  ISETP.GE.AND P4, PT, R0, R7, PT ;  /* 0x000000070000720c */ /* 0x000fe20003f86270 */
[----:B------:R-:W-:Y:S01]  /*1420*/  VIADD R7, R5, 0x39 ;  /* 0x0000003905077836 */ /* 0x000fe20000000000 */
[----:B------:R-:W-:Y:S02]  /*1430*/  FSEL R40, R40, -INF , P6 ;  /* 0xff80000028287808 */ /* 0x000fe40003000000 */
[----:B------:R-:W-:Y:S02]  /*1440*/  FMNMX R11, R37, R4, !PT ;  /* 0x00000004250b7209 */ /* 0x000fe40007800000 */
[----:B------:R-:W-:Y:S02]  /*1450*/  FSEL R43, R43, -INF , P2 ;  /* 0xff8000002b2b7808 */ /* 0x000fe40001000000 */
[----:B------:R-:W-:Y:S01]  /*1460*/  ISETP.GE.AND P2, PT, R0, R7, PT ;  /* 0x000000070000720c */ /* 0x000fe20003f46270 */
[----:B------:R-:W-:Y:S01]  /*1470*/  VIADD R7, R5, 0x30 ;  /* 0x0000003005077836 */ /* 0x000fe20000000000 */
[----:B------:R-:W-:-:S02]  /*1480*/  FSEL R52, R52, -INF , P4 ;  /* 0xff80000034347808 */ /* 0x000fc40002000000 */
[----:B------:R-:W-:Y:S02]  /*1490*/  FSEL R41, R41, -INF , P3 ;  /* 0xff80000029297808 */ /* 0x000fe40001800000 */
[----:B------:R-:W-:Y:S02]  /*14a0*/  FMNMX R4, R40, R11, !PT ;  /* 0x0000000b28047209 */ /* 0x000fe40007800000 */
[----:B------:R-:W-:Y:S02]  /*14b0*/  ISETP.GE.AND P4, PT, R2, R5, PT ;  /* 0x000000050200720c */ /* 0x000fe40003f86270 */
[----:B------:R-:W-:Y:S02]  /*14c0*/  FSEL R44, R44, -INF , P1 ;  /* 0xff8000002c2c7808 */ /* 0x000fe40000800000 */
[----:B------:R-:W-:Y:S02]  /*14d0*/  FMNMX R11, R41, R4, !PT ;  /* 0x00000004290b7209 */ /* 0x000fe40007800000 */
[----:B------:R-:W-:-:S02]  /*14e0*/  FSEL R53, R53, -INF , P2 ;  /* 0xff80000035357808 */ /* 0x000fc40001000000 */
[----:B------:R-:W-:Y:S02]  /*14f0*/  FSEL R26, R26, -INF , P4 ;  /* 0xff8000001a1a7808 */ /* 0x000fe40002000000 */
[----:B------:R-:W-:Y:S02]  /*1500*/  ISETP.GE.AND P2, PT, R0, R7, PT ;  /* 0x000000070000720c */ /* 0x000fe40003f46270 */
[----:B------:R-:W-:Y:S02]  /*1510*/  ISETP.GT.AND P4, PT, R2, R5, PT ;  /* 0x000000050200720c */ /* 0x000fe40003f84270 */
[----:B------:R-:W-:Y:S02]  /*1520*/  IADD3 R7, R5, 0x31, RZ ;  /* 0x0000003105077810 */ /* 0x000fe40007ffe0ff */
[----:B------:R-:W-:Y:S02]  /*1530*/  FSEL R45, R45, -INF , P5 ;  /* 0xff8000002d2d7808 */ /* 0x000fe40002800000 */
[----:B------:R-:W-:-:S02]  /*1540*/  FMNMX R4, R44, R11, !PT ;  /* 0x0000000b2c047209 */ /* 0x000fc40007800000 */
[----:B------:R-:W-:Y:S02]  /*1550*/  FSEL R27, R27, -INF , P4 ;  /* 0xff8000001b1b7808 */ /* 0x000fe40002000000 */
[----:B------:R-:W-:Y:S02]  /*1560*/  ISETP.GE.AND P4, PT, R0, R7, PT ;  /* 0x000000070000720c */ /* 0x000fe40003f86270 */
[----:B------:R-:W-:Y:S02]  /*1570*/  FSEL R48, R48, -INF , P2 ;  /* 0xff80000030307808 */ /* 0x000fe40001000000 */
[----:B------:R-:W-:Y:S02]  /*1580*/  FMNMX R7, R45, R4, !PT ;  /* 0x000000042d077209 */ /* 0x000fe40007800000 */
[----:B------:R-:W-:Y:S02]  /*1590*/  FSEL R49, R49, -INF , P4 ;  /* 0xff80000031317808 */ /* 0x000fe40002000000 */
[----:B------:R-:W-:-:S02]  /*15a0*/  FMNMX R4, R48, R7, !PT ;  /* 0x0000000730047209 */ /* 0x000fc40007800000 */
[----:B------:R-:W-:Y:S02]  /*15b0*/  FSEL R46, R46, -INF , P6 ;  /* 0xff8000002e2e7808 */ /* 0x000fe40003000000 */
[----:B------:R-:W-:Y:S02]  /*15c0*/  FMNMX R7, R49, R4, !PT ;  /* 0x0000000431077209 */ /* 0x000fe40007800000 */
[----:B------:R-:W-:Y:S02]  /*15d0*/  FSEL R50, R50, -INF , P1 ;  /* 0xff80000032327808 */ /* 0x000fe40000800000 */
[----:B------:R-:W-:Y:S02]  /*15e0*/  FMNMX R4, R52, R7, !PT ;  /* 0x0000000734047209 */ /* 0x000fe40007800000 */
[----:B------:R-:W-:Y:S02]  /*15f0*/  FSEL R47, R47, -INF , P3 ;  /* 0xff8000002f2f7808 */ /* 0x000fe40001800000 */
[----:B------:R-:W-:-:S02]  /*1600*/  FMNMX R8, R53, R4, !PT ;  /* 0x0000000435087209 */ /* 0x000fc40007800000 */
[----:B------:R-:W-:Y:S02]  /*1610*/  FSEL R51, R51, -INF , P5 ;  /* 0xff80000033337808 */ /* 0x000fe40002800000 */
[----:B------:R-:W-:Y:S01]  /*1620*/  FSEL R54, R54, -INF , P2 ;  /* 0xff80000036367808 */ /* 0x000fe20001000000 */
[----:B------:R-:W1:Y:S01]  /*1630*/  SHFL.BFLY PT, R7, R8, 0x1, 0x1f ;  /* 0x0c201f0008077f89 */ /* 0x000e6200000e0000 */
[----:B------:R-:W-:Y:S02]  /*1640*/  FSEL R55, R55, -INF , P4 ;  /* 0xff80000037377808 */ /* 0x000fe40002000000 */
[----:B-1----:R-:W-:-:S05]  /*1650*/  FMNMX R10, R8, R7, !PT ;  /* 0x00000007080a7209 */ /* 0x002fca0007800000 */
[----:B------:R-:W1:Y:S02]  /*1660*/  SHFL.BFLY PT, R7, R10, 0x2, 0x1f ;  /* 0x0c401f000a077f89 */ /* 0x000e6400000e0000 */
[----:B-1----:R-:W-:Y:S02]  /*1670*/  FMNMX R4, R10, R7, !PT ;  /* 0x000000070a047209 */ /* 0x002fe40007800000 */
[----:B------:R-:W-:Y:S02]  /*1680*/  FMNMX R7, R26, R27, !PT ;  /* 0x0000001b1a077209 */ /* 0x000fe40007800000 */
[----:B------:R-:W-:-:S04]  /*1690*/  FSETP.NEU.AND P0, PT, R4, -INF , PT ;  /* 0xff8000000400780b */ /* 0x000fc80003f0d000 */
[----:B------:R-:W-:Y:S02]  /*16a0*/  FSEL R11, R4, RZ, P0 ;  /* 0x000000ff040b7208 */ /* 0x000fe40000000000 */
[----:B------:R-:W-:Y:S02]  /*16b0*/  ISETP.NE.AND P0, PT, R6, RZ, PT ;  /* 0x000000ff0600720c */ /* 0x000fe40003f05270 */
[----:B------:R-:W-:Y:S01]  /*16c0*/  FMNMX R6, R30, R7, !PT ;  /* 0x000000071e067209 */ /* 0x000fe20007800000 */
[----:B------:R-:W-:-:S03]  /*16d0*/  FMUL R11, R11, UR6 ;  /* 0x000000060b0b7c20 */ /* 0x000fc60008400000 */
[----:B------:R-:W-:Y:S01]  /*16e0*/  FMNMX R7, R31, R6, !PT ;  /* 0x000000061f077209 */ /* 0x000fe20007800000 */
[--C-:B------:R-:W-:Y:S01]  /*16f0*/  FFMA R24, R24, UR6, -R11.reuse ;  /* 0x0000000618187c23 */ /* 0x100fe2000800080b */
[--C-:B------:R-:W-:Y:S01]  /*1700*/  FFMA R28, R28, UR6, -R11.reuse ;  /* 0x000000061c1c7c23 */ /* 0x100fe2000800080b */
[--C-:B------:R-:W-:Y:S01]  /*1710*/  FFMA R25, R25, UR6, -R11.reuse ;  /* 0x0000000619197c23 */ /* 0x100fe2000800080b */
[----:B------:R-:W-:Y:S01]  /*1720*/  FMNMX R6, R34, R7, !PT ;  /* 0x0000000722067209 */ /* 0x000fe20007800000 */
[--C-:B------:R-:W-:Y:S01]  /*1730*/  FFMA R33, R33, UR6, -R11.reuse ;  /* 0x0000000621217c23 */ /* 0x100fe2000800080b */
[----:B------:R-:W-:Y:S01]  /*1740*/  FSETP.GEU.AND P6, PT, R24, -126, PT ;  /* 0xc2fc00001800780b */ /* 0x000fe20003fce000 */
        /* <DEDUP_REMOVED lines=12> */
[----:B------:R-:W-:Y:S01]  /*1810*/  @!P6 FMUL R24, R24, 0.5 ;  /* 0x3f0000001818e820 */ /* 0x000fe20000400000 */
[----:B------:R-:W-:Y:S01]  /*1820*/  FMNMX R6, R42, R7, !PT ;  /* 0x000000072a067209 */ /* 0x000fe20007800000 */
[--C-:B------:R-:W-:Y:S01]  /*1830*/  FFMA R41, R41, UR6, -R11.reuse ;  /* 0x0000000629297c23 */ /* 0x100fe2000800080b */
[----:B------:R-:W-:Y:S01]  /*1840*/  FSETP.GEU.AND P5, PT, R29, -126, PT ;  /* 0xc2fc00001d00780b */ /* 0x000fe20003fae000 */
[----:B------:R-:W-:Y:S01]  /*1850*/  @!P1 FMUL R28, R28, 0.5 ;  /* 0x3f0000001c1c9820 */ /* 0x000fe20000400000 */
[----:B------:R-:W-:Y:S01]  /*1860*/  FMNMX R7, R43, R6, !PT ;  /* 0x000000062b077209 */ /* 0x000fe20007800000 */
[----:B------:R-:W1:Y:S01]  /*1870*/  MUFU.EX2 R24, R24 ;  /* 0x0000001800187308 */ /* 0x000e620000000800 */
[----:B------:R-:W-:Y:S01]  /*1880*/  FSETP.GEU.AND P2, PT, R32, -126, PT ;  /* 0xc2fc00002000780b */ /* 0x000fe20003f4e000 */
[----:B------:R-:W-:Y:S01]  /*1890*/  @!P3 FMUL R25, R25, 0.5 ;  /* 0x3f0000001919b820 */ /* 0x000fe20000400000 */
[----:B------:R-:W-:Y:S01]  /*18a0*/  FMNMX R6, R46, R7, !PT ;  /* 0x000000072e067209 */ /* 0x000fe20007800000 */
[--C-:B------:R-:W-:Y:S01]  /*18b0*/  FFMA R48, R48, UR6, -R11.reuse ;  /* 0x0000000630307c23 */ /* 0x100fe2000800080b */
[--C-:B------:R-:W-:Y:S01]  /*18c0*/  FFMA R49, R49, UR6, -R11.reuse ;  /* 0x0000000631317c23 */ /* 0x100fe2000800080b */
[----:B------:R-:W-:Y:S01]  /*18d0*/  @!P4 FMUL R33, R33, 0.5 ;  /* 0x3f0000002121c820 */ /* 0x000fe20000400000 */
[----:B------:R-:W-:Y:S01]  /*18e0*/  FMNMX R7, R47, R6, !PT ;  /* 0x000000062f077209 */ /* 0x000fe20007800000 */
[----:B------:R-:W2:Y:S01]  /*18f0*/  MUFU.EX2 R28, R28 ;  /* 0x0000001c001c7308 */ /* 0x000ea20000000800 */
[--C-:B------:R-:W-:Y:S01]  /*1900*/  FFMA R44, R44, UR6, -R11.reuse ;  /* 0x000000062c2c7c23 */ /* 0x100fe2000800080b */
[----:B------:R-:W-:Y:S01]  /*1910*/  @!P5 FMUL R29, R29, 0.5 ;  /* 0x3f0000001d1dd820 */ /* 0x000fe20000400000 */
[----:B------:R-:W-:Y:S01]  /*1920*/  FMNMX R6, R50, R7, !PT ;  /* 0x0000000732067209 */ /* 0x000fe20007800000 */
[--C-:B------:R-:W-:Y:S01]  /*1930*/  FFMA R52, R52, UR6, -R11.reuse ;  /* 0x0000000634347c23 */ /* 0x100fe2000800080b */
[----:B------:R-:W-:Y:S01]  /*1940*/  FFMA R53, R53, UR6, -R11 ;  /* 0x0000000635357c23 */ /* 0x000fe2000800080b */
[----:B------:R-:W-:Y:S01]  /*1950*/  @!P2 FMUL R32, R32, 0.5 ;  /* 0x3f0000002020a820 */ /* 0x000fe20000400000 */
[----:B------:R-:W-:Y:S01]  /*1960*/  FMNMX R7, R51, R6, !PT ;  /* 0x0000000633077209 */ /* 0x000fe20007800000 */
[----:B------:R-:W3:Y:S01]  /*1970*/  MUFU.EX2 R25, R25 ;  /* 0x0000001900197308 */ /* 0x000ee20000000800 */
[----:B-1----:R-:W-:Y:S01]  /*1980*/  @!P6 FMUL R24, R24, R24 ;  /* 0x000000181818e220 */ /* 0x002fe20000400000 */
[----:B------:R-:W-:-:S02]  /*1990*/  FSETP.GEU.AND P6, PT, R36, -126, PT ;  /* 0xc2fc00002400780b */ /* 0x000fc40003fce000 */
[----:B------:R-:W-:-:S04]  /*19a0*/  FMNMX R6, R54, R7, !PT ;  /* 0x0000000736067209 */ /* 0x000fc80007800000 */
[----:B------:R-:W-:Y:S01]  /*19b0*/  FMNMX R6, R55, R6, !PT ;  /* 0x0000000637067209 */ /* 0x000fe20007800000 */
[----:B--2---:R-:W-:Y:S01]  /*19c0*/  @!P1 FMUL R28, R28, R28 ;  /* 0x0000001c1c1c9220 */ /* 0x004fe20000400000 */
[----:B------:R-:W-:Y:S01]  /*19d0*/  FSETP.GEU.AND P1, PT, R40, -126, PT ;  /* 0xc2fc00002800780b */ /* 0x000fe20003f2e000 */
[----:B------:R-:W1:Y:S02]  /*19e0*/  MUFU.EX2 R33, R33 ;  /* 0x0000002100217308 */ /* 0x000e640000000800 */
[----:B------:R-:W2:Y:S02]  /*19f0*/  SHFL.BFLY PT, R7, R6, 0x1, 0x1f ;  /* 0x0c201f0006077f89 */ /* 0x000ea400000e0000 */
[----:B------:R-:W-:Y:S01]  /*1a00*/  @!P6 FMUL R36, R36, 0.5 ;  /* 0x3f0000002424e820 */ /* 0x000fe20000400000 */
[----:B---3--:R-:W-:Y:S01]  /*1a10*/  @!P3 FMUL R25, R25, R25 ;  /* 0x000000191919b220 */ /* 0x008fe20000400000 */
[----:B------:R-:W-:Y:S02]  /*1a20*/  FSETP.GEU.AND P3, PT, R37, -126, PT ;  /* 0xc2fc00002500780b */ /* 0x000fe40003f6e000 */
[----:B------:R-:W3:Y:S04]  /*1a30*/  MUFU.EX2 R29, R29 ;  /* 0x0000001d001d7308 */ /* 0x000ee80000000800 */
[----:B------:R-:W-:-:S04]  /*1a40*/  @!P1 FMUL R40, R40, 0.5 ;  /* 0x3f00000028289820 */ /* 0x000fc80000400000 */
[----:B------:R-:W4:Y:S01]  /*1a50*/  MUFU.EX2 R36, R36 ;  /* 0x0000002400247308 */ /* 0x000f220000000800 */
[----:B-1----:R-:W-:Y:S01]  /*1a60*/  @!P4 FMUL R33, R33, R33 ;  /* 0x000000212121c220 */ /* 0x002fe20000400000 */
[----:B------:R-:W-:Y:S01]  /*1a70*/  FSETP.GEU.AND P4, PT, R45, -126, PT ;  /* 0xc2fc00002d00780b */ /* 0x000fe20003f8e000 */
[----:B------:R-:W-:-:S05]  /*1a80*/  @!P3 FMUL R37, R37, 0.5 ;  /* 0x3f0000002525b820 */ /* 0x000fca0000400000 */
[----:B------:R-:W1:Y:S01]  /*1a90*/  MUFU.EX2 R13, R40 ;  /* 0x00000028000d7308 */ /* 0x000e620000000800 */
[----:B---3--:R-:W-:Y:S01]  /*1aa0*/  @!P5 FMUL R29, R29, R29 ;  /* 0x0000001d1d1dd220 */ /* 0x008fe20000400000 */
[----:B--2---:R-:W-:Y:S02]  /*1ab0*/  FMNMX R7, R6, R7, !PT ;  /* 0x0000000706077209 */ /* 0x004fe40007800000 */
[----:B------:R-:W-:-:S03]  /*1ac0*/  FSETP.GEU.AND P5, PT, R41, -126, PT ;  /* 0xc2fc00002900780b */ /* 0x000fc60003fae000 */
[----:B------:R-:W2:Y:S01]  /*1ad0*/  SHFL.BFLY PT, R8, R7, 0x2, 0x1f ;  /* 0x0c401f0007087f89 */ /* 0x000ea200000e0000 */
[----:B------:R-:W3:Y:S01]  /*1ae0*/  MUFU.EX2 R32, R32 ;  /* 0x0000002000207308 */ /* 0x000ee20000000800 */
[----:B----4-:R-:W-:Y:S01]  /*1af0*/  @!P6 FMUL R36, R36, R36 ;  /* 0x000000242424e220 */ /* 0x010fe20000400000 */
[----:B------:R-:W-:Y:S01]  /*1b00*/  FSETP.GEU.AND P6, PT, R48, -126, PT ;  /* 0xc2fc00003000780b */ /* 0x000fe20003fce000 */
[----:B------:R-:W-:-:S05]  /*1b10*/  @!P4 FMUL R45, R45, 0.5 ;  /* 0x3f0000002d2dc820 */ /* 0x000fca0000400000 */
[----:B------:R-:W4:Y:S01]  /*1b20*/  MUFU.EX2 R37, R37 ;  /* 0x0000002500257308 */ /* 0x000f220000000800 */
[----:B-1----:R-:W-:Y:S01]  /*1b30*/  @!P1 FMUL R13, R13, R13 ;  /* 0x0000000d0d0d9220 */ /* 0x002fe20000400000 */
[----:B------:R-:W-:Y:S01]  /*1b40*/  FSETP.GEU.AND P1, PT, R49, -126, PT ;  /* 0xc2fc00003100780b */ /* 0x000fe20003f2e000 */
[----:B------:R-:W-:-:S04]  /*1b50*/  @!P5 FMUL R41, R41, 0.5 ;  /* 0x3f0000002929d820 */ /* 0x000fc80000400000 */
[----:B------:R-:W-:Y:S01]  /*1b60*/  @!P6 FMUL R48, R48, 0.5 ;  /* 0x3f0000003030e820 */ /* 0x000fe20000400000 */
[----:B------:R-:W1:Y:S01]  /*1b70*/  MUFU.EX2 R12, R45 ;  /* 0x0000002d000c7308 */ /* 0x000e620000000800 */
[----:B---3--:R-:W-:Y:S01]  /*1b80*/  @!P2 FMUL R32, R32, R32 ;  /* 0x000000202020a220 */ /* 0x008fe20000400000 */
[----:B------:R-:W-:Y:S02]  /*1b90*/  FSETP.GEU.AND P2, PT, R44, -126, PT ;  /* 0xc2fc00002c00780b */ /* 0x000fe40003f4e000 */
[----:B--2---:R-:W-:-:S03]  /*1ba0*/  FMNMX R8, R7, R8, !PT ;  /* 0x0000000807087209 */ /* 0x004fc60007800000 */
[----:B------:R-:W-:Y:S01]  /*1bb0*/  @!P1 FMUL R49, R49, 0.5 ;  /* 0x3f00000031319820 */ /* 0x000fe20000400000 */
[----:B----4-:R-:W-:Y:S01]  /*1bc0*/  @!P3 FMUL R37, R37, R37 ;  /* 0x000000252525b220 */ /* 0x010fe20000400000 */
[----:B------:R-:W2:Y:S01]  /*1bd0*/  MUFU.EX2 R10, R41 ;  /* 0x00000029000a7308 */ /* 0x000ea20000000800 */
[----:B------:R-:W-:Y:S01]  /*1be0*/  FSETP.NEU.AND P3, PT, R8, -INF , PT ;  /* 0xff8000000800780b */ /* 0x000fe20003f6d000 */
[----:B------:R-:W-:Y:S01]  /*1bf0*/  FADD R7, R24, R13 ;  /* 0x0000000d18077221 */ /* 0x000fe20000000000 */
[----:B------:R-:W-:-:S03]  /*1c00*/  F2FP.F16.F32.PACK_AB R24, R25, R24 ;  /* 0x000000181918723e */ /* 0x000fc600000000ff */
[----:B------:R-:W-:Y:S01]  /*1c10*/  @!P2 FMUL R44, R44, 0.5 ;  /* 0x3f0000002c2ca820 */ /* 0x000fe20000400000 */
[----:B------:R-:W-:Y:S01]  /*1c20*/  FSEL R6, R8, RZ, P3 ;  /* 0x000000ff08067208 */ /* 0x000fe20001800000 */
[----:B-1----:R-:W-:Y:S01]  /*1c30*/  @!P4 FMUL R12, R12, R12 ;  /* 0x0000000c0c0cc220 */ /* 0x002fe20000400000 */
[----:B------:R-:W1:Y:S01]  /*1c40*/  MUFU.EX2 R11, R48 ;  /* 0x00000030000b7308 */ /* 0x000e620000000800 */
[----:B------:R-:W-:Y:S02]  /*1c50*/  FSETP.GEU.AND P3, PT, R52, -126, PT ;  /* 0xc2fc00003400780b */ /* 0x000fe40003f6e000 */
[----:B------:R-:W-:-:S04]  /*1c60*/  FMUL R6, R6, UR6 ;  /* 0x0000000606067c20 */ /* 0x000fc80008400000 */
[--C-:B------:R-:W-:Y:S01]  /*1c70*/  FFMA R27, R27, UR6, -R6.reuse ;  /* 0x000000061b1b7c23 */ /* 0x100fe20008000806 */
[----:B------:R-:W3:Y:S01]  /*1c80*/  MUFU.EX2 R14, R49 ;  /* 0x00000031000e7308 */ /* 0x000ee20000000800 */
[--C-:B------:R-:W-:Y:S01]  /*1c90*/  FFMA R30, R30, UR6, -R6.reuse ;  /* 0x000000061e1e7c23 */ /* 0x100fe20008000806 */
[--C-:B------:R-:W-:Y:S01]  /*1ca0*/  FFMA R31, R31, UR6, -R6.reuse ;  /* 0x000000061f1f7c23 */ /* 0x100fe20008000806 */
[--C-:B------:R-:W-:Y:S01]  /*1cb0*/  FFMA R26, R26, UR6, -R6.reuse ;  /* 0x000000061a1a7c23 */ /* 0x100fe20008000806 */
[----:B------:R-:W-:Y:S01]  /*1cc0*/  FSETP.GEU.AND P4, PT, R27, -126, PT ;  /* 0xc2fc00001b00780b */ /* 0x000fe20003f8e000 */
[----:B--2---:R-:W-:Y:S01]  /*1cd0*/  @!P5 FMUL R10, R10, R10 ;  /* 0x0000000a0a0ad220 */ /* 0x004fe20000400000 */
[----:B------:R-:W-:Y:S01]  /*1ce0*/  FSETP.GEU.AND P5, PT, R53, -126, PT ;  /* 0xc2fc00003500780b */ /* 0x000fe20003fae000 */
[----:B------:R-:W-:Y:S01]  /*1cf0*/  @!P3 FMUL R52, R52, 0.5 ;  /* 0x3f0000003434b820 */ /* 0x000fe20000400000 */
[----:B------:R-:W2:Y:S01]  /*1d00*/  MUFU.EX2 R15, R44 ;  /* 0x0000002c000f7308 */ /* 0x000ea20000000800 */
[----:B-1----:R-:W-:Y:S01]  /*1d10*/  @!P6 FMUL R11, R11, R11 ;  /* 0x0000000b0b0be220 */ /* 0x002fe20000400000 */
[----:B------:R-:W-:Y:S01]  /*1d20*/  FSETP.GEU.AND P6, PT, R30, -126, PT ;  /* 0xc2fc00001e00780b */ /* 0x000fe20003fce000 */
[--C-:B------:R-:W-:Y:S01]  /*1d30*/  FFMA R35, R35, UR6, -R6.reuse ;  /* 0x0000000623237c23 */ /* 0x100fe20008000806 */
[--C-:B------:R-:W-:Y:S01]  /*1d40*/  FFMA R39, R39, UR6, -R6.reuse ;  /* 0x0000000627277c23 */ /* 0x100fe20008000806 */
[--C-:B------:R-:W-:Y:S01]  /*1d50*/  FFMA R42, R42, UR6, -R6.reuse ;  /* 0x000000062a2a7c23 */ /* 0x100fe20008000806 */
[--C-:B------:R-:W-:Y:S01]  /*1d60*/  FFMA R50, R50, UR6, -R6.reuse ;  /* 0x0000000632327c23 */ /* 0x100fe20008000806 */
[--C-:B------:R-:W-:Y:S01]  /*1d70*/  FFMA R34, R34, UR6, -R6.reuse ;  /* 0x0000000622227c23 */ /* 0x100fe20008000806 */
[----:B------:R-:W1:Y:S01]  /*1d80*/  MUFU.EX2 R17, R52 ;  /* 0x0000003400117308 */ /* 0x000e620000000800 */
[----:B---3--:R-:W-:Y:S01]  /*1d90*/  @!P1 FMUL R14, R14, R14 ;  /* 0x0000000e0e0e9220 */ /* 0x008fe20000400000 */
[----:B------:R-:W-:Y:S01]  /*1da0*/  FSETP.GEU.AND P1, PT, R31, -126, PT ;  /* 0xc2fc00001f00780b */ /* 0x000fe20003f2e000 */
[----:B------:R-:W-:Y:S01]  /*1db0*/  @!P4 FMUL R27, R27, 0.5 ;  /* 0x3f0000001b1bc820 */ /* 0x000fe20000400000 */
[----:B------:R-:W-:Y:S01]  /*1dc0*/  @!P5 FMUL R53, R53, 0.5 ;  /* 0x3f0000003535d820 */ /* 0x000fe20000400000 */
[--C-:B------:R-:W-:Y:S01]  /*1dd0*/  FFMA R38, R38, UR6, -R6.reuse ;  /* 0x0000000626267c23 */ /* 0x100fe20008000806 */
[--C-:B------:R-:W-:Y:S01]  /*1de0*/  FFMA R46, R46, UR6, -R6.reuse ;  /* 0x000000062e2e7c23 */ /* 0x100fe20008000806 */
[----:B------:R-:W-:Y:S01]  /*1df0*/  @!P6 FMUL R30, R30, 0.5 ;  /* 0x3f0000001e1ee820 */ /* 0x000fe20000400000 */
[----:B------:R-:W3:Y:S01]  /*1e00*/  MUFU.EX2 R16, R53 ;  /* 0x0000003500107308 */ /* 0x000ee20000000800 */
[----:B--2---:R-:W-:Y:S01]  /*1e10*/  @!P2 FMUL R15, R15, R15 ;  /* 0x0000000f0f0fa220 */ /* 0x004fe20000400000 */
[----:B------:R-:W-:Y:S01]  /*1e20*/  FSETP.GEU.AND P2, PT, R26, -126, PT ;  /* 0xc2fc00001a00780b */ /* 0x000fe20003f4e000 */
[--C-:B------:R-:W-:Y:S01]  /*1e30*/  FFMA R51, R51, UR6, -R6.reuse ;  /* 0x0000000633337c23 */ /* 0x100fe20008000806 */
[--C-:B------:R-:W-:Y:S01]  /*1e40*/  FFMA R54, R54, UR6, -R6.reuse ;  /* 0x0000000636367c23 */ /* 0x100fe20008000806 */
[--C-:B------:R-:W-:Y:S01]  /*1e50*/  FFMA R43, R43, UR6, -R6.reuse ;  /* 0x000000062b2b7c23 */ /* 0x100fe20008000806 */
[--C-:B------:R-:W-:Y:S01]  /*1e60*/  FFMA R47, R47, UR6, -R6.reuse ;  /* 0x000000062f2f7c23 */ /* 0x100fe20008000806 */
[----:B------:R-:W-:Y:S01]  /*1e70*/  @!P1 FMUL R31, R31, 0.5 ;  /* 0x3f0000001f1f9820 */ /* 0x000fe20000400000 */
[----:B------:R-:W2:Y:S01]  /*1e80*/  MUFU.EX2 R27, R27 ;  /* 0x0000001b001b7308 */ /* 0x000ea20000000800 */
[----:B-1----:R-:W-:Y:S01]  /*1e90*/  @!P3 FMUL R17, R17, R17 ;  /* 0x000000111111b220 */ /* 0x002fe20000400000 */
[----:B------:R-:W-:Y:S01]  /*1ea0*/  FSETP.GEU.AND P3, PT, R34, -126, PT ;  /* 0xc2fc00002200780b */ /* 0x000fe20003f6e000 */
[----:B------:R-:W-:-:S02]  /*1eb0*/  FFMA R6, R55, UR6, -R6 ;  /* 0x0000000637067c23 */ /* 0x000fc40008000806 */
[----:B------:R-:W-:Y:S02]  /*1ec0*/  FADD R41, R36, R17 ;  /* 0x0000001124297221 */ /* 0x000fe40000000000 */
[----:B------:R-:W-:Y:S01]  /*1ed0*/  @!P2 FMUL R26, R26, 0.5 ;  /* 0x3f0000001a1aa820 */ /* 0x000fe20000400000 */
[----:B------:R1:W4:Y:S01]  /*1ee0*/  MUFU.EX2 R19, R30 ;  /* 0x0000001e00137308 */ /* 0x0003220000000800 */
[----:B---3--:R-:W-:Y:S01]  /*1ef0*/  @!P5 FMUL R16, R16, R16 ;  /* 0x000000101010d220 */ /* 0x008fe20000400000 */
[----:B------:R-:W-:-:S05]  /*1f00*/  FSETP.GEU.AND P5, PT, R35, -126, PT ;  /* 0xc2fc00002300780b */ /* 0x000fca0003fae000 */
[----:B------:R-:W-:Y:S01]  /*1f10*/  @!P3 FMUL R34, R34, 0.5 ;  /* 0x3f0000002222b820 */ /* 0x000fe20000400000 */
[----:B------:R-:W3:Y:S01]  /*1f20*/  MUFU.EX2 R20, R31 ;  /* 0x0000001f00147308 */ /* 0x000ee20000000800 */
[----:B--2---:R-:W-:Y:S01]  /*1f30*/  @!P4 FMUL R27, R27, R27 ;  /* 0x0000001b1b1bc220 */ /* 0x004fe20000400000 */
[----:B------:R-:W-:Y:S01]  /*1f40*/  FSETP.GEU.AND P4, PT, R39, -126, PT ;  /* 0xc2fc00002700780b */ /* 0x000fe20003f8e000 */
[----:B-1----:R-:W-:-:S04]  /*1f50*/  FADD R30, R29, R12 ;  /* 0x0000000c1d1e7221 */ /* 0x002fc80000000000 */
[----:B------:R-:W-:Y:S01]  /*1f60*/  @!P5 FMUL R35, R35, 0.5 ;  /* 0x3f0000002323d820 */ /* 0x000fe20000400000 */
[----:B------:R1:W2:Y:S01]  /*1f70*/  MUFU.EX2 R18, R26 ;  /* 0x0000001a00127308 */ /* 0x0002a20000000800 */
[----:B----4-:R-:W-:Y:S01]  /*1f80*/  @!P6 FMUL R19, R19, R19 ;  /* 0x000000131313e220 */ /* 0x010fe20000400000 */
[----:B------:R-:W-:-:S05]  /*1f90*/  FSETP.GEU.AND P6, PT, R42, -126, PT ;  /* 0xc2fc00002a00780b */ /* 0x000fca0003fce000 */
[----:B------:R-:W-:Y:S01]  /*1fa0*/  @!P4 FMUL R39, R39, 0.5 ;  /* 0x3f0000002727c820 */ /* 0x000fe20000400000 */
[----:B------:R-:W4:Y:S01]  /*1fb0*/  MUFU.EX2 R22, R35 ;  /* 0x0000002300167308 */ /* 0x000f220000000800 */
[----:B---3--:R-:W-:Y:S01]  /*1fc0*/  @!P1 FMUL R20, R20, R20 ;  /* 0x0000001414149220 */ /* 0x008fe20000400000 */
[----:B------:R-:W-:Y:S01]  /*1fd0*/  FSETP.GEU.AND P1, PT, R50, -126, PT ;  /* 0xc2fc00003200780b */ /* 0x000fe20003f2e000 */
[----:B-1----:R-:W-:-:S04]  /*1fe0*/  FADD R26, R32, R11 ;  /* 0x0000000b201a7221 */ /* 0x002fc80000000000 */
[----:B------:R-:W-:Y:S01]  /*1ff0*/  @!P6 FMUL R42, R42, 0.5 ;  /* 0x3f0000002a2ae820 */ /* 0x000fe20000400000 */
[----:B------:R-:W1:Y:S01]  /*2000*/  MUFU.EX2 R40, R39 ;  /* 0x0000002700287308 */ /* 0x000e620000000800 */
[----:B--2---:R-:W-:Y:S01]  /*2010*/  @!P2 FMUL R18, R18, R18 ;  /* 0x000000121212a220 */ /* 0x004fe20000400000 */
[----:B------:R-:W-:-:S05]  /*2020*/  FSETP.GEU.AND P2, PT, R38, -126, PT ;  /* 0xc2fc00002600780b */ /* 0x000fca0003f4e000 */
[----:B------:R-:W-:Y:S01]  /*2030*/  @!P1 FMUL R50, R50, 0.5 ;  /* 0x3f00000032329820 */ /* 0x000fe20000400000 */
[----:B------:R-:W2:Y:S01]  /*2040*/  MUFU.EX2 R23, R42 ;  /* 0x0000002a00177308 */ /* 0x000ea20000000800 */
[----:B----4-:R-:W-:Y:S01]  /*2050*/  @!P5 FMUL R22, R22, R22 ;  /* 0x000000161616d220 */ /* 0x010fe20000400000 */
[----:B------:R-:W-:-:S05]  /*2060*/  FSETP.GEU.AND P5, PT, R46, -126, PT ;  /* 0xc2fc00002e00780b */ /* 0x000fca0003fae000 */
[----:B------:R-:W-:Y:S01]  /*2070*/  @!P2 FMUL R38, R38, 0.5 ;  /* 0x3f0000002626a820 */ /* 0x000fe20000400000 */
[----:B------:R3:W4:Y:S01]  /*2080*/  MUFU.EX2 R21, R34 ;  /* 0x0000002200157308 */ /* 0x0007220000000800 */
[----:B-1----:R-:W-:Y:S01]  /*2090*/  @!P4 FMUL R40, R40, R40 ;  /* 0x000000282828c220 */ /* 0x002fe20000400000 */
[----:B------:R-:W-:-:S05]  /*20a0*/  FSETP.GEU.AND P4, PT, R51, -126, PT ;  /* 0xc2fc00003300780b */ /* 0x000fca0003f8e000 */
[----:B------:R-:W-:Y:S01]  /*20b0*/  @!P5 FMUL R46, R46, 0.5 ;  /* 0x3f0000002e2ed820 */ /* 0x000fe20000400000 */
[----:B------:R1:W5:Y:S01]  /*20c0*/  MUFU.EX2 R31, R38 ;  /* 0x00000026001f7308 */ /* 0x0003620000000800 */
[----:B--2---:R-:W-:Y:S01]  /*20d0*/  @!P6 FMUL R23, R23, R23 ;  /* 0x000000171717e220 */ /* 0x004fe20000400000 */
[----:B------:R-:W-:Y:S01]  /*20e0*/  FSETP.GEU.AND P6, PT, R54, -126, PT ;  /* 0xc2fc00003600780b */ /* 0x000fe20003fce000 */
[----:B---3--:R-:W-:Y:S02]  /*20f0*/  FADD R34, R33, R14 ;  /* 0x0000000e21227221 */ /* 0x008fe40000000000 */
[----:B------:R-:W-:Y:S02]  /*2100*/  FADD R42, R18, R23 ;  /* 0x00000017122a7221 */ /* 0x000fe40000000000 */
[----:B------:R-:W-:Y:S01]  /*2110*/  @!P4 FMUL R51, R51, 0.5 ;  /* 0x3f0000003333c820 */ /* 0x000fe20000400000 */
[----:B------:R-:W2:Y:S01]  /*2120*/  MUFU.EX2 R50, R50 ;  /* 0x0000003200327308 */ /* 0x000ea20000000800 */
[----:B----4-:R-:W-:Y:S01]  /*2130*/  @!P3 FMUL R21, R21, R21 ;  /* 0x000000151515b220 */ /* 0x010fe20000400000 */
[----:B------:R-:W-:Y:S01]  /*2140*/  FSETP.GEU.AND P3, PT, R43, -126, PT ;  /* 0xc2fc00002b00780b */ /* 0x000fe20003f6e000 */
[----:B-1----:R-:W-:Y:S01]  /*2150*/  FADD R38, R7, R26 ;  /* 0x0000001a07267221 */ /* 0x002fe20000000000 */
[----:B------:R-:W-:Y:S01]  /*2160*/  FADD R26, R28, R15 ;  /* 0x0000000f1c1a7221 */ /* 0x000fe20000000000 */
[----:B------:R-:W-:Y:S01]  /*2170*/  FADD R7, R25, R10 ;  /* 0x0000000a19077221 */ /* 0x000fe20000000000 */
[----:B------:R-:W-:Y:S01]  /*2180*/  F2FP.F16.F32.PACK_AB R25, R27, R18 ;  /* 0x000000121b19723e */ /* 0x000fe200000000ff */
[----:B------:R-:W-:Y:S01]  /*2190*/  @!P6 FMUL R54, R54, 0.5 ;  /* 0x3f0000003636e820 */ /* 0x000fe20000400000 */
[----:B------:R-:W1:Y:S01]  /*21a0*/  MUFU.EX2 R46, R46 ;  /* 0x0000002e002e7308 */ /* 0x000e620000000800 */
[----:B-----5:R-:W-:Y:S01]  /*21b0*/  @!P2 FMUL R31, R31, R31 ;  /* 0x0000001f1f1fa220 */ /* 0x020fe20000400000 */
[----:B------:R-:W-:Y:S01]  /*21c0*/  FSETP.GEU.AND P2, PT, R47, -126, PT ;  /* 0xc2fc00002f00780b */ /* 0x000fe20003f4e000 */
[----:B------:R-:W-:Y:S01]  /*21d0*/  FADD R41, R26, R41 ;  /* 0x000000291a297221 */ /* 0x000fe20000000000 */
[----:B------:R-:W-:-:S03]  /*21e0*/  FADD R7, R7, R34 ;  /* 0x0000002207077221 */ /* 0x000fc60000000000 */
[----:B------:R-:W-:Y:S01]  /*21f0*/  @!P3 FMUL R43, R43, 0.5 ;  /* 0x3f0000002b2bb820 */ /* 0x000fe20000400000 */
[----:B------:R-:W3:Y:S01]  /*2200*/  MUFU.EX2 R51, R51 ;  /* 0x0000003300337308 */ /* 0x000ee20000000800 */
[----:B--2---:R-:W-:Y:S01]  /*2210*/  @!P1 FMUL R50, R50, R50 ;  /* 0x0000003232329220 */ /* 0x004fe20000400000 */
[----:B------:R-:W-:Y:S01]  /*2220*/  FSETP.GEU.AND P1, PT, R6, -126, PT ;  /* 0xc2fc00000600780b */ /* 0x000fe20003f2e000 */
[----:B------:R-:W-:Y:S02]  /*2230*/  FADD R38, R38, R41 ;  /* 0x0000002926267221 */ /* 0x000fe40000000000 */
[----:B------:R-:W-:Y:S02]  /*2240*/  FADD R45, R21, R50 ;  /* 0x00000032152d7221 */ /* 0x000fe40000000000 */
[----:B------:R-:W-:Y:S01]  /*2250*/  @!P2 FMUL R47, R47, 0.5 ;  /* 0x3f0000002f2fa820 */ /* 0x000fe20000400000 */
[----:B------:R2:W4:Y:S01]  /*2260*/  MUFU.EX2 R44, R43 ;  /* 0x0000002b002c7308 */ /* 0x0005220000000800 */
[----:B-1----:R-:W-:Y:S01]  /*2270*/  @!P5 FMUL R46, R46, R46 ;  /* 0x0000002e2e2ed220 */ /* 0x002fe20000400000 */
[----:B------:R-:W-:-:S03]  /*2280*/  FADD R42, R42, R45 ;  /* 0x0000002d2a2a7221 */ /* 0x000fc60000000000 */
[----:B------:R-:W-:Y:S02]  /*2290*/  FADD R26, R19, R46 ;  /* 0x0000002e131a7221 */ /* 0x000fe40000000000 */
[----:B------:R-:W-:Y:S01]  /*22a0*/  @!P1 FMUL R6, R6, 0.5 ;  /* 0x3f00000006069820 */ /* 0x000fe20000400000 */
[----:B------:R-:W1:Y:S01]  /*22b0*/  MUFU.EX2 R35, R47 ;  /* 0x0000002f00237308 */ /* 0x000e620000000800 */
[----:B--2---:R-:W-:Y:S01]  /*22c0*/  FADD R43, R37, R16 ;  /* 0x00000010252b7221 */ /* 0x004fe20000000000 */
[----:B---3--:R-:W-:-:S03]  /*22d0*/  @!P4 FMUL R51, R51, R51 ;  /* 0x000000333333c220 */ /* 0x008fc60000400000 */
[----:B------:R-:W-:Y:S01]  /*22e0*/  FADD R30, R30, R43 ;  /* 0x0000002b1e1e7221 */ /* 0x000fe20000000000 */
[----:B------:R-:W-:Y:S02]  /*22f0*/  FADD R43, R22, R51 ;  /* 0x00000033162b7221 */ /* 0x000fe40000000000 */
[----:B------:R-:W2:Y:S01]  /*2300*/  MUFU.EX2 R54, R54 ;  /* 0x0000003600367308 */ /* 0x000ea20000000800 */
[----:B----4-:R-:W-:Y:S01]  /*2310*/  @!P3 FMUL R44, R44, R44 ;  /* 0x0000002c2c2cb220 */ /* 0x010fe20000400000 */
[----:B------:R-:W-:Y:S01]  /*2320*/  FADD R7, R7, R30 ;  /* 0x0000001e07077221 */ /* 0x000fe20000000000 */
[----:B------:R-:W-:Y:S02]  /*2330*/  F2FP.F16.F32.PACK_AB R30, R37, R36 ;  /* 0x00000024251e723e */ /* 0x000fe400000000ff */
[----:B------:R-:W-:Y:S02]  /*2340*/  F2FP.F16.F32.PACK_AB R36, R14, R11 ;  /* 0x0000000b0e24723e */ /* 0x000fe400000000ff */
[----:B------:R-:W-:Y:S01]  /*2350*/  F2FP.F16.F32.PACK_AB R37, R51, R50 ;  /* 0x000000323325723e */ /* 0x000fe200000000ff */
[----:B------:R3:W4:Y:S01]  /*2360*/  MUFU.EX2 R39, R6 ;  /* 0x0000000600277308 */ /* 0x0007220000000800 */
[----:B-1----:R-:W-:-:S04]  /*2370*/  @!P2 FMUL R35, R35, R35 ;  /* 0x000000232323a220 */ /* 0x002fc80000400000 */
[----:B------:R-:W-:Y:S01]  /*2380*/  FADD R34, R20, R35 ;  /* 0x0000002314227221 */ /* 0x000fe20000000000 */
[----:B------:R-:W-:Y:S01]  /*2390*/  F2FP.F16.F32.PACK_AB R35, R35, R46 ;  /* 0x0000002e2323723e */ /* 0x000fe200000000ff */
[----:B--2---:R-:W-:Y:S01]  /*23a0*/  @!P6 FMUL R54, R54, R54 ;  /* 0x000000363636e220 */ /* 0x004fe20000400000 */
[----:B---3--:R-:W-:Y:S01]  /*23b0*/  FADD R6, R27, R44 ;  /* 0x0000002c1b067221 */ /* 0x008fe20000000000 */
[----:B------:R-:W-:Y:S02]  /*23c0*/  F2FP.F16.F32.PACK_AB R27, R20, R19 ;  /* 0x00000013141b723e */ /* 0x000fe400000000ff */
[----:B------:R-:W-:Y:S01]  /*23d0*/  FADD R45, R31, R54 ;  /* 0x000000361f2d7221 */ /* 0x000fe20000000000 */
[----:B------:R-:W-:Y:S01]  /*23e0*/  FADD R6, R6, R43 ;  /* 0x0000002b06067221 */ /* 0x000fe20000000000 */
[----:B------:R-:W-:Y:S01]  /*23f0*/  F2FP.F16.F32.PACK_AB R31, R40, R31 ;  /* 0x0000001f281f723e */ /* 0x000fe200000000ff */
[----:B----4-:R-:W-:Y:S01]  /*2400*/  @!P1 FMUL R39, R39, R39 ;  /* 0x0000002727279220 */ /* 0x010fe20000400000 */
[----:B------:R-:W-:Y:S01]  /*2410*/  FADD R45, R26, R45 ;  /* 0x0000002d1a2d7221 */ /* 0x000fe20000000000 */
[----:B------:R-:W-:-:S02]  /*2420*/  IMAD.U32 R26, RZ, RZ, UR7 ;  /* 0x00000007ff1a7e24 */ /* 0x000fc4000f8e00ff */
[----:B------:R-:W-:Y:S01]  /*2430*/  FADD R47, R40, R39 ;  /* 0x00000027282f7221 */ /* 0x000fe20000000000 */
[----:B------:R-:W-:Y:S01]  /*2440*/  FADD R42, R42, R45 ;  /* 0x0000002d2a2a7221 */ /* 0x000fe20000000000 */
[----:B------:R1:W-:Y:S02]  /*2450*/  SYNCS.ARRIVE.TRANS64.A1T0 RZ, [R26+UR13], RZ ;  /* 0x000000ff1aff79a7 */ /* 0x0003e4000810000d */
[----:B------:R-:W-:Y:S01]  /*2460*/  FADD R47, R34, R47 ;  /* 0x0000002f222f7221 */ /* 0x000fe20000000000 */
[----:B------:R-:W-:-:S03]  /*2470*/  F2FP.F16.F32.PACK_AB R34, R12, R15 ;  /* 0x0000000f0c22723e */ /* 0x000fc600000000ff */
[----:B------:R-:W-:Y:S01]  /*2480*/  FADD R47, R6, R47 ;  /* 0x0000002f062f7221 */ /* 0x000fe20000000000 */
[----:B------:R-:W-:Y:S01]  /*2490*/  FADD R6, R38, R7 ;  /* 0x0000000726067221 */ /* 0x000fe20000000000 */
[----:B-1----:R-:W-:Y:S02]  /*24a0*/  F2FP.F16.F32.PACK_AB R26, R29, R28 ;  /* 0x0000001c1d1a723e */ /* 0x002fe400000000ff */
[----:B------:R-:W-:Y:S01]  /*24b0*/  F2FP.F16.F32.PACK_AB R28, R33, R32 ;  /* 0x00000020211c723e */ /* 0x000fe200000000ff */
[----:B------:R-:W-:Y:S01]  /*24c0*/  FADD R7, R42, R47 ;  /* 0x0000002f2a077221 */ /* 0x000fe20000000000 */
[----:B------:R-:W-:Y:S02]  /*24d0*/  F2FP.F16.F32.PACK_AB R32, R10, R13 ;  /* 0x0000000d0a20723e */ /* 0x000fe400000000ff */
[----:B------:R-:W-:Y:S02]  /*24e0*/  F2FP.F16.F32.PACK_AB R38, R16, R17 ;  /* 0x000000111026723e */ /* 0x000fe400000000ff */
[----:B------:R-:W-:-:S02]  /*24f0*/  F2FP.F16.F32.PACK_AB R29, R22, R21 ;  /* 0x00000015161d723e */ /* 0x000fc400000000ff */
[----:B------:R-:W-:Y:S01]  /*2500*/  F2FP.F16.F32.PACK_AB R33, R44, R23 ;  /* 0x000000172c21723e */ /* 0x000fe200000000ff */
[----:B------:R-:W-:Y:S06]  /*2510*/  @!P0 BRA `(.L_x_19) ;  /* 0x0000000000048947 */ /* 0x000fec0003800000 */
[----:B------:R-:W-:Y:S01]  /*2520*/  BPT.TRAP 0x1 ;  /* 0x000000040000795c */ /* 0x000fe20000300000 */
.L_x_19:
[----:B------:R-:W1:Y:S02]  /*2530*/  SYNCS.PHASECHK.TRANS64.TRYWAIT P1, [UR38+0x7008], R9 ;  /* 0x00700809ff0075a7 */ /* 0x000e640008020166 */
[----:B-1----:R-:W-:Y:S05]  /*2540*/  @!P1 BRA `(.L_x_20) ;  /* 0x0000005400e89947 */ /* 0x002fea0003800000 */
.L_x_102:
[----:B------:R-:W-:Y:S01]  /*2550*/  UIADD3 UR6, UR12, 0x100, URZ ;  /* 0x000001000c067890 */ /* 0x000fe2000fffe03f */
[----:B------:R-:W-:Y:S01]  /*2560*/  WARPGROUP.ARRIVE ;  /* 0x00000000000079c5 */ /* 0x000fe20000000000 */
[----:B------:R-:W-:Y:S01]  /*2570*/  UMOV UR7, 0x80000020 ;  /* 0x8000002000077882 */ /* 0x000fe20000000000 */
[----:B------:R-:W-:-:S06]  /*2580*/  F2FP.F16.F32.PACK_AB R39, R39, R54 ;  /* 0x000000362727723e */ /* 0x000fcc00000000ff */
[----:B------:R-:W-:Y:S01]  /*2590*/  HGMMA.64x32x16.F32 R56, R24, gdesc[UR4].tnspB, RZ, !UPT, gsb0 ;  /* 0x4060000418387df0 */ /* 0x000fe2000c0008ff */
[----:B------:R-:W-:Y:S01]  /*25a0*/  UIADD3 UR6, UR12, 0x140, URZ ;  /* 0x000001400c067890 */ /* 0x000fe2000fffe03f */
[----:B------:R-:W-:Y:S01]  /*25b0*/  UMOV UR7, 0x80000020 ;  /* 0x8000002000077882 */ /* 0x000fe20000000000 */
[----:B------:R-:W-:Y:S02]  /*25c0*/  WARPGROUP.DEPBAR.LE gsb0, 0x0 ;  /* 0x00008000000079c5 */ /* 0x000fe40000010000 */
[----:B------:R-:W-:-:S06]  /*25d0*/  WARPGROUP.ARRIVE ;  /* 0x00000000000079c5 */ /* 0x000fcc0000000000 */
[----:B------:R-:W-:Y:S01]  /*25e0*/  HGMMA.64x32x16.F32 R56, R28, gdesc[UR4].tnspB, R56, gsb0 ;  /* 0x406000041c387df0 */ /* 0x000fe20008000838 */
        /* <DEDUP_REMOVED lines=9> */
[----:B------:R-:W-:Y:S03]  /*2680*/  HGMMA.64x32x16.F32 R56, R36, gdesc[UR4].tnspB, R56, gsb0 ;  /* 0x4060000424387df0 */ /* 0x000fe60008000838 */
[----:B------:R-:W-:Y:S02]  /*2690*/  WARPGROUP.DEPBAR.LE gsb0, 0x0 ;  /* 0x00008000000079c5 */ /* 0x000fe40000010000 */
[----:B------:R-:W-:Y:S05]  /*26a0*/  @!P0 BRA `(.L_x_21) ;  /* 0x0000000000048947 */ /* 0x000fea0003800000 */
[----:B------:R-:W-:Y:S01]  /*26b0*/  BPT.TRAP 0x1 ;  /* 0x000000040000795c */ /* 0x000fe20000300000 */
.L_x_21:
[----:B------:R-:W-:Y:S01]  /*26c0*/  UISETP.EQ.AND UP0, UPT, UR36, URZ, !UP0 ;  /* 0x0000003f2400728c */ /* 0x000fe2000c702270 */
[----:B-1----:R-:W-:Y:S01]  /*26d0*/  IMAD.MOV.U32 R9, RZ, RZ, RZ ;  /* 0x000000ffff097224 */ /* 0x002fe200078e00ff */
[----:B------:R-:W-:Y:S02]  /*26e0*/  UIADD3 UR6, UR38, 0x7028, URZ ;  /* 0x0000702826067890 */ /* 0x000fe4000fffe03f */
[----:B------:R-:W-:Y:S02]  /*26f0*/  USEL UR7, URZ, 0x1, !UP0 ;  /* 0x000000013f077887 */ /* 0x000fe4000c000000 */
[----:B------:R-:W-:Y:S02]  /*2700*/  UPRMT UR6, URZ, 0x654, UR6 ;  /* 0x000006543f067896 */ /* 0x000fe40008000006 */
[----:B------:R-:W-:-:S04]  /*2710*/  USEL UR7, UR7, 0x2, UP1 ;  /* 0x0000000207077887 */ /* 0x000fc80008800000 */
[----:B------:R-:W-:-:S03]  /*2720*/  UISETP.GT.U32.AND UP0, UPT, UR7, 0x1, UPT ;  /* 0x000000010700788c */ /* 0x000fc6000bf04070 */
[----:B------:R-:W-:Y:S03]  /*2730*/  SYNCS.ARRIVE.TRANS64.RED.A1T0 RZ, [UR6], RZ ;  /* 0x000000ffffff79a7 */ /* 0x000fe60008100406 */
[----:B------:R-:W-:-:S13]  /*2740*/  PLOP3.LUT P1, PT, PT, PT, UP0, 0x80, 0x0 ;  /* 0x000000000000781c */ /* 0x000fda0003f2f008 */
[----:B------:R-:W-:Y:S05]  /*2750*/  @P1 BRA `(.L_x_22) ;  /* 0x0000000000041947 */ /* 0x000fea0003800000 */
[----:B------:R-:W-:Y:S01]  /*2760*/  BPT.TRAP 0x1 ;  /* 0x000000040000795c */ /* 0x000fe20000300000 */
.L_x_22:
[----:B------:R-:W-:Y:S01]  /*2770*/  ISETP.GE.AND P2, PT, R3, 0x4, PT ;  /* 0x000000040300780c */ /* 0x000fe20003f46270 */
[----:B------:R-:W-:Y:S01]  /*2780*/  UMOV UR13, 0x1 ;  /* 0x00000001000d7882 */ /* 0x000fe20000000000 */
[----:B------:R-:W-:Y:S01]  /*2790*/  UMOV UR15, 0x2 ;  /* 0x00000002000f7882 */ /* 0x000fe20000000000 */
[----:B------:R-:W-:Y:S02]  /*27a0*/  VIADD R5, R5, 0x40 ;  /* 0x0000004005057836 */ /* 0x000fe40000000000 */
[----:B------:R-:W-:-:S08]  /*27b0*/  VIADD R10, R3, 0xfffffffe ;  /* 0xfffffffe030a7836 */ /* 0x000fd00000000000 */
[----:B------:R-:W-:Y:S05]  /*27c0*/  @!P2 BRA `(.L_x_23) ;  /* 0x0000001400dca947 */ /* 0x000fea0003800000 */
[----:B------:R-:W-:Y:S01]  /*27d0*/  IADD3 R3, R3, -0x3, RZ ;  /* 0xfffffffd03037810 */ /* 0x000fe20007ffe0ff */
[----:B------:R-:W-:Y:S01]  /*27e0*/  IMAD.MOV.U32 R11, RZ, RZ, R4 ;  /* 0x000000ffff0b7224 */ /* 0x000fe200078e0004 */
[----:B------:R-:W-:Y:S01]  /*27f0*/  UMOV UR15, 0x2 ;  /* 0x00000002000f7882 */ /* 0x000fe20000000000 */
[----:B------:R-:W-:Y:S01]  /*2800*/  IMAD.MOV.U32 R13, RZ, RZ, R8 ;  /* 0x000000ffff0d7224 */ /* 0x000fe200078e0008 */
[----:B------:R-:W-:Y:S01]  /*2810*/  UMOV UR13, 0x1 ;  /* 0x00000001000d7882 */ /* 0x000fe20000000000 */
[----:B------:R-:W-:Y:S01]  /*2820*/  IMAD.MOV.U32 R9, RZ, RZ, RZ ;  /* 0x000000ffff097224 */ /* 0x000fe200078e00ff */
[----:B------:R-:W-:-:S06]  /*2830*/  ULDC UR17, c[0x0][0x604] ;  /* 0x0001810000117ab9 */ /* 0x000fcc0000000800 */
.L_x_34:
[----:B------:R-:W-:Y:S01]  /*2840*/  PLOP3.LUT P3, PT, PT, PT, UP1, 0x80, 0x0 ;  /* 0x000000000000781c */ /* 0x000fe20003f6f018 */
[----:B------:R-:W-:-:S12]  /*2850*/  IMAD.MOV.U32 R10, RZ, RZ, R3 ;  /* 0x000000ffff0a7224 */ /* 0x000fd800078e0003 */
[----:B------:R-:W-:Y:S05]  /*2860*/  @!P3 BRA `(.L_x_24) ;  /* 0x000000000004b947 */ /* 0x000fea0003800000 */
[----:B------:R-:W-:Y:S01]  /*2870*/  BPT.TRAP 0x1 ;  /* 0x000000040000795c */ /* 0x000fe20000300000 */
.L_x_24:
[----:B------:R-:W-:Y:S01]  /*2880*/  ULEA UR6, UR15, UR38, 0x3 ;  /* 0x000000260f067291 */ /* 0x000fe2000f8e183f */
[----:B------:R-:W-:-:S08]  /*2890*/  SHF.L.U32 R3, R9, 0x1f, RZ ;  /* 0x0000001f09037819 */ /* 0x000fd000000006ff */
[----:B------:R-:W1:Y:S02]  /*28a0*/  SYNCS.PHASECHK.TRANS64.TRYWAIT P2, [UR6+0x7000], R3 ;  /* 0x00700003ff0075a7 */ /* 0x000e640008040146 */
[----:B-1----:R-:W-:Y:S05]  /*28b0*/  @!P2 BRA `(.L_x_25) ;  /* 0x000000540024a947 */ /* 0x002fea0003800000 */
.L_x_103:
[----:B------:R-:W-:Y:S01]  /*28c0*/  ULEA UR6, UR15, UR14, 0x8 ;  /* 0x0000000e0f067291 */ /* 0x000fe2000f8e403f */
[----:B------:R-:W-:Y:S01]  /*28d0*/  WARPGROUP.ARRIVE ;  /* 0x00000000000079c5 */ /* 0x000fe20000000000 */
[----:B------:R-:W-:Y:S01]  /*28e0*/  UMOV UR7, 0x80000020 ;  /* 0x8000002000077882 */ /* 0x000fe20000000000 */
[----:B------:R-:W-:Y:S01]  /*28f0*/  UMOV UR11, 0x80000020 ;  /* 0x80000020000b7882 */ /* 0x000fe20000000000 */
[----:B------:R-:W-:Y:S02]  /*2900*/  UIADD3 UR10, UR6, 0x2, URZ ;  /* 0x00000002060a7890 */ /* 0x000fe4000fffe03f */
[----:B------:R-:W-:-:S03]  /*2910*/  UIADD3 UR15, UR15, 0x1, URZ ;  /* 0x000000010f0f7890 */ /* 0x000fc6000fffe03f */
[----:B------:R-:W-:Y:S01]  /*2920*/  HGMMA.64x64x16.F32 R24, gdesc[UR4], RZ, !UPT, gsb0 ;  /* 0x00e00000041879f0 */ /* 0x000fe2000c0008ff */
[----:B------:R-:W-:-:S04]  /*2930*/  UISETP.NE.AND UP0, UPT, UR15, 0x5, UPT ;  /* 0x000000050f00788c */ /* 0x000fc8000bf05270 */
[----:B------:R-:W-:Y:S02]  /*2940*/  USEL UR6, URZ, 0x1, UP0 ;  /* 0x000000013f067887 */ /* 0x000fe40008000000 */
[----:B------:R-:W-:-:S04]  /*2950*/  USEL UR15, UR15, URZ, UP0 ;  /* 0x0000003f0f0f7287 */ /* 0x000fc80008000000 */
[----:B------:R-:W-:Y:S01]  /*2960*/  LOP3.LUT R73, R9, UR6, RZ, 0x3c, !PT ;  /* 0x0000000609497c12 */ /* 0x000fe2000f8e3cff */
[----:B------:R-:W-:Y:S02]  /*2970*/  WARPGROUP.DEPBAR.LE gsb0, 0x0 ;  /* 0x00008000000079c5 */ /* 0x000fe40000010000 */
[----:B------:R-:W-:-:S06]  /*2980*/  WARPGROUP.ARRIVE ;  /* 0x00000000000079c5 */ /* 0x000fcc0000000000 */
[----:B------:R-:W-:Y:S03]  /*2990*/  HGMMA.64x64x16.F32 R24, gdesc[UR8], R24, gsb0 ;  /* 0x00e00000081879f0 */ /* 0x000fe60008000818 */
[----:B------:R-:W-:Y:S02]  /*29a0*/  WARPGROUP.DEPBAR.LE gsb0, 0x0 ;  /* 0x00008000000079c5 */ /* 0x000fe40000010000 */
[----:B------:R-:W-:Y:S05]  /*29b0*/  @!P3 BRA `(.L_x_26) ;  /* 0x000000000004b947 */ /* 0x000fea0003800000 */
[----:B------:R-:W-:Y:S01]  /*29c0*/  BPT.TRAP 0x1 ;  /* 0x000000040000795c */ /* 0x000fe20000300000 */
.L_x_26:
[----:B-1----:R-:W-:Y:S01]  /*29d0*/  FMNMX R4, R24, R11, !PT ;  /* 0x0000000b18047209 */ /* 0x002fe20007800000 */
[----:B------:R-:W-:-:S03]  /*29e0*/  ULEA UR6, UR15, UR38, 0x3 ;  /* 0x000000260f067291 */ /* 0x000fc6000f8e183f */
[----:B------:R-:W-:-:S04]  /*29f0*/  FMNMX R3, R25, R4, !PT ;  /* 0x0000000419037209 */ /* 0x000fc80007800000 */
        /* <DEDUP_REMOVED lines=13> */
[----:B------:R-:W-:-:S05]  /*2ad0*/  FMNMX R3, R53, R4, !PT ;  /* 0x0000000435037209 */ /* 0x000fca0007800000 */
[----:B------:R-:W1:Y:S02]  /*2ae0*/  SHFL.BFLY PT, R4, R3, 0x1, 0x1f ;  /* 0x0c201f0003047f89 */ /* 0x000e6400000e0000 */
[----:B-1----:R-:W-:Y:S02]  /*2af0*/  FMNMX R8, R3, R4, !PT ;  /* 0x0000000403087209 */ /* 0x002fe40007800000 */
[----:B------:R-:W-:-:S03]  /*2b00*/  FMNMX R4, R26, R13, !PT ;  /* 0x0000000d1a047209 */ /* 0x000fc60007800000 */
[----:B------:R-:W1:Y:S01]  /*2b10*/  SHFL.BFLY PT, R9, R8, 0x2, 0x1f ;  /* 0x0c401f0008097f89 */ /* 0x000e6200000e0000 */
[----:B------:R-:W-:-:S04]  /*2b20*/  FMNMX R15, R27, R4, !PT ;  /* 0x000000041b0f7209 */ /* 0x000fc80007800000 */
[----:B------:R-:W-:-:S04]  /*2b30*/  FMNMX R4, R30, R15, !PT ;  /* 0x0000000f1e047209 */ /* 0x000fc80007800000 */
[----:B------:R-:W-:-:S04]  /*2b40*/  FMNMX R15, R31, R4, !PT ;  /* 0x000000041f0f7209 */ /* 0x000fc80007800000 */
[----:B------:R-:W-:Y:S02]  /*2b50*/  FMNMX R12, R34, R15, !PT ;  /* 0x0000000f220c7209 */ /* 0x000fe40007800000 */
[----:B-1----:R-:W-:Y:S02]  /*2b60*/  FMNMX R4, R8, R9, !PT ;  /* 0x0000000908047209 */ /* 0x002fe40007800000 */
[----:B------:R-:W-:Y:S02]  /*2b70*/  FMNMX R9, R35, R12, !PT ;  /* 0x0000000c23097209 */ /* 0x000fe40007800000 */
[----:B------:R-:W-:Y:S02]  /*2b80*/  FSETP.NEU.AND P2, PT, R4, -INF , PT ;  /* 0xff8000000400780b */ /* 0x000fe40003f4d000 */
[----:B------:R-:W-:Y:S02]  /*2b90*/  FMNMX R14, R38, R9, !PT ;  /* 0x00000009260e7209 */ /* 0x000fe40007800000 */
[----:B------:R-:W-:-:S02]  /*2ba0*/  FSEL R12, R4, RZ, P2 ;  /* 0x000000ff040c7208 */ /* 0x000fc40001000000 */
[----:B------:R-:W-:-:S03]  /*2bb0*/  FMNMX R9, R39, R14, !PT ;  /* 0x0000000e27097209 */ /* 0x000fc60007800000 */
[----:B------:R-:W-:Y:S01]  /*2bc0*/  FMUL R3, R12, UR17 ;  /* 0x000000110c037c20 */ /* 0x000fe20008400000 */
[----:B------:R-:W-:Y:S01]  /*2bd0*/  FMNMX R8, R42, R9, !PT ;  /* 0x000000092a087209 */ /* 0x000fe20007800000 */
[----:B------:R-:W-:Y:S02]  /*2be0*/  FADD R12, -R12, R11 ;  /* 0x0000000b0c0c7221 */ /* 0x000fe40000000100 */
[--C-:B------:R-:W-:Y:S01]  /*2bf0*/  FFMA R24, R24, UR17, -R3.reuse ;  /* 0x0000001118187c23 */ /* 0x100fe20008000803 */
[--C-:B------:R-:W-:Y:S01]  /*2c00*/  FFMA R25, R25, UR17, -R3.reuse ;  /* 0x0000001119197c23 */ /* 0x100fe20008000803 */
[----:B------:R-:W-:Y:S01]  /*2c10*/  FMNMX R9, R43, R8, !PT ;  /* 0x000000082b097209 */ /* 0x000fe20007800000 */
[--C-:B------:R-:W-:Y:S01]  /*2c20*/  FFMA R28, R28, UR17, -R3.reuse ;  /* 0x000000111c1c7c23 */ /* 0x100fe20008000803 */
[--C-:B------:R-:W-:Y:S01]  /*2c30*/  FFMA R29, R29, UR17, -R3.reuse ;  /* 0x000000111d1d7c23 */ /* 0x100fe20008000803 */
[----:B------:R-:W-:Y:S01]  /*2c40*/  FSETP.GEU.AND P5, PT, R24, -126, PT ;  /* 0xc2fc00001800780b */ /* 0x000fe20003fae000 */
        /* <DEDUP_REMOVED lines=12> */
[----:B------:R-:W-:Y:S01]  /*2d10*/  @!P5 FMUL R24, R24, 0.5 ;  /* 0x3f0000001818d820 */ /* 0x000fe20000400000 */
[----:B------:R-:W-:Y:S01]  /*2d20*/  FSETP.GEU.AND P6, PT, R32, -126, PT ;  /* 0xc2fc00002000780b */ /* 0x000fe20003fce000 */
[----:B------:R-:W-:Y:S01]  /*2d30*/  @!P3 FMUL R25, R25, 0.5 ;  /* 0x3f0000001919b820 */ /* 0x000fe20000400000 */
[----:B------:R-:W-:Y:S01]  /*2d40*/  FMNMX R9, R51, R8, !PT ;  /* 0x0000000833097209 */ /* 0x000fe20007800000 */
[--C-:B------:R-:W-:Y:S01]  /*2d50*/  FFMA R44, R44, UR17, -R3.reuse ;  /* 0x000000112c2c7c23 */ /* 0x100fe20008000803 */
[--C-:B------:R-:W-:Y:S01]  /*2d60*/  FFMA R45, R45, UR17, -R3.reuse ;  /* 0x000000112d2d7c23 */ /* 0x100fe20008000803 */
[----:B------:R-:W1:Y:S01]  /*2d70*/  MUFU.EX2 R24, R24 ;  /* 0x0000001800187308 */ /* 0x000e620000000800 */
[----:B------:R-:W-:Y:S01]  /*2d80*/  FMNMX R8, R54, R9, !PT ;  /* 0x0000000936087209 */ /* 0x000fe20007800000 */
[----:B------:R-:W-:Y:S01]  /*2d90*/  @!P2 FMUL R28, R28, 0.5 ;  /* 0x3f0000001c1ca820 */ /* 0x000fe20000400000 */
[--C-:B------:R-:W-:Y:S01]  /*2da0*/  FFMA R48, R48, UR17, -R3.reuse ;  /* 0x0000001130307c23 */ /* 0x100fe20008000803 */
[----:B------:R-:W-:Y:S01]  /*2db0*/  @!P4 FMUL R29, R29, 0.5 ;  /* 0x3f0000001d1dc820 */ /* 0x000fe20000400000 */
[----:B------:R-:W-:Y:S01]  /*2dc0*/  FMNMX R8, R55, R8, !PT ;  /* 0x0000000837087209 */ /* 0x000fe20007800000 */
[--C-:B------:R-:W-:Y:S01]  /*2dd0*/  FFMA R49, R49, UR17, -R3.reuse ;  /* 0x0000001131317c23 */ /* 0x100fe20008000803 */
[--C-:B------:R-:W-:Y:S01]  /*2de0*/  FFMA R53, R53, UR17, -R3.reuse ;  /* 0x0000001135357c23 */ /* 0x100fe20008000803 */
[----:B------:R-:W2:Y:S01]  /*2df0*/  MUFU.EX2 R25, R25 ;  /* 0x0000001900197308 */ /* 0x000ea20000000800 */
[----:B------:R-:W-:Y:S01]  /*2e00*/  @!P6 FMUL R32, R32, 0.5 ;  /* 0x3f0000002020e820 */ /* 0x000fe20000400000 */
[----:B------:R-:W3:Y:S01]  /*2e10*/  SHFL.BFLY PT, R9, R8, 0x1, 0x1f ;  /* 0x0c201f0008097f89 */ /* 0x000ee200000e0000 */
[----:B------:R-:W-:Y:S01]  /*2e20*/  FFMA R52, R52, UR17, -R3 ;  /* 0x0000001134347c23 */ /* 0x000fe20008000803 */
[----:B------:R-:W-:-:S04]  /*2e30*/  FMUL R12, R12, UR17 ;  /* 0x000000110c0c7c20 */ /* 0x000fc80008400000 */
[----:B------:R-:W4:Y:S01]  /*2e40*/  MUFU.EX2 R28, R28 ;  /* 0x0000001c001c7308 */ /* 0x000f220000000800 */
[----:B-1----:R-:W-:Y:S01]  /*2e50*/  @!P5 FMUL R24, R24, R24 ;  /* 0x000000181818d220 */ /* 0x002fe20000400000 */
[----:B------:R-:W-:-:S06]  /*2e60*/  FSETP.GEU.AND P5, PT, R33, -126, PT ;  /* 0xc2fc00002100780b */ /* 0x000fcc0003fae000 */
[----:B------:R-:W1:Y:S01]  /*2e70*/  MUFU.EX2 R29, R29 ;  /* 0x0000001d001d7308 */ /* 0x000e620000000800 */
[----:B--2---:R-:W-:Y:S01]  /*2e80*/  @!P3 FMUL R25, R25, R25 ;  /* 0x000000191919b220 */ /* 0x004fe20000400000 */
[----:B------:R-:W-:-:S05]  /*2e90*/  FSETP.GEU.AND P3, PT, R36, -126, PT ;  /* 0xc2fc00002400780b */ /* 0x000fca0003f6e000 */
[----:B------:R-:W-:Y:S01]  /*2ea0*/  @!P5 FMUL R33, R33, 0.5 ;  /* 0x3f0000002121d820 */ /* 0x000fe20000400000 */
[----:B------:R-:W2:Y:S01]  /*2eb0*/  MUFU.EX2 R32, R32 ;  /* 0x0000002000207308 */ /* 0x000ea20000000800 */
[----:B----4-:R-:W-:Y:S01]  /*2ec0*/  @!P2 FMUL R28, R28, R28 ;  /* 0x0000001c1c1ca220 */ /* 0x010fe20000400000 */
[----:B------:R-:W-:Y:S02]  /*2ed0*/  FSETP.GEU.AND P2, PT, R37, -126, PT ;  /* 0xc2fc00002500780b */ /* 0x000fe40003f4e000 */
[----:B---3--:R-:W-:-:S03]  /*2ee0*/  FMNMX R8, R8, R9, !PT ;  /* 0x0000000908087209 */ /* 0x008fc60007800000 */
[----:B------:R-:W-:Y:S01]  /*2ef0*/  @!P3 FMUL R36, R36, 0.5 ;  /* 0x3f0000002424b820 */ /* 0x000fe20000400000 */
[----:B------:R-:W3:Y:S01]  /*2f00*/  MUFU.EX2 R33, R33 ;  /* 0x0000002100217308 */ /* 0x000ee20000000800 */
[----:B-1----:R-:W-:Y:S01]  /*2f10*/  @!P4 FMUL R29, R29, R29 ;  /* 0x0000001d1d1dc220 */ /* 0x002fe20000400000 */
[----:B------:R-:W-:Y:S01]  /*2f20*/  FSETP.GEU.AND P4, PT, R40, -126, PT ;  /* 0xc2fc00002800780b */ /* 0x000fe20003f8e000 */
[----:B------:R-:W1:Y:S04]  /*2f30*/  SHFL.BFLY PT, R17, R8, 0x2, 0x1f ;  /* 0x0c401f0008117f89 */ /* 0x000e6800000e0000 */
[----:B------:R-:W-:Y:S01]  /*2f40*/  @!P2 FMUL R37, R37, 0.5 ;  /* 0x3f0000002525a820 */ /* 0x000fe20000400000 */
[----:B------:R-:W4:Y:S01]  /*2f50*/  MUFU.EX2 R36, R36 ;  /* 0x0000002400247308 */ /* 0x000f220000000800 */
[----:B--2---:R-:W-:Y:S01]  /*2f60*/  @!P6 FMUL R32, R32, R32 ;  /* 0x000000202020e220 */ /* 0x004fe20000400000 */
[----:B------:R-:W-:-:S05]  /*2f70*/  FSETP.GEU.AND P6, PT, R41, -126, PT ;  /* 0xc2fc00002900780b */ /* 0x000fca0003fce000 */
[----:B------:R-:W-:Y:S01]  /*2f80*/  @!P4 FMUL R40, R40, 0.5 ;  /* 0x3f0000002828c820 */ /* 0x000fe20000400000 */
[----:B------:R-:W2:Y:S01]  /*2f90*/  MUFU.EX2 R37, R37 ;  /* 0x0000002500257308 */ /* 0x000ea20000000800 */
[----:B---3--:R-:W-:Y:S01]  /*2fa0*/  @!P5 FMUL R33, R33, R33 ;  /* 0x000000212121d220 */ /* 0x008fe20000400000 */
[----:B------:R-:W-:-:S05]  /*2fb0*/  FSETP.GEU.AND P5, PT, R44, -126, PT ;  /* 0xc2fc00002c00780b */ /* 0x000fca0003fae000 */
[----:B------:R-:W-:Y:S01]  /*2fc0*/  @!P6 FMUL R41, R41, 0.5 ;  /* 0x3f0000002929e820 */ /* 0x000fe20000400000 */
[----:B------:R-:W3:Y:S01]  /*2fd0*/  MUFU.EX2 R9, R40 ;  /* 0x0000002800097308 */ /* 0x000ee20000000800 */
[----:B----4-:R-:W-:Y:S01]  /*2fe0*/  @!P3 FMUL R36, R36, R36 ;  /* 0x000000242424b220 */ /* 0x010fe20000400000 */
[----:B------:R-:W-:Y:S02]  /*2ff0*/  FSETP.GEU.AND P3, PT, R45, -126, PT ;  /* 0xc2fc00002d00780b */ /* 0x000fe40003f6e000 */
[----:B-1----:R-:W-:-:S03]  /*3000*/  FMNMX R8, R8, R17, !PT ;  /* 0x0000001108087209 */ /* 0x002fc60007800000 */
[----:B------:R-:W-:Y:S01]  /*3010*/  @!P5 FMUL R44, R44, 0.5 ;  /* 0x3f0000002c2cd820 */ /* 0x000fe20000400000 */
[----:B------:R-:W1:Y:S01]  /*3020*/  MUFU.EX2 R14, R41 ;  /* 0x00000029000e7308 */ /* 0x000e620000000800 */
        /* <DEDUP_REMOVED lines=8> */
[----:B-1----:R-:W-:Y:S01]  /*30b0*/  @!P6 FMUL R14, R14, R14 ;  /* 0x0000000e0e0ee220 */ /* 0x002fe20000400000 */
[----:B------:R-:W-:-:S03]  /*30c0*/  FSETP.NEU.AND P6, PT, R8, -INF , PT ;  /* 0xff8000000800780b */ /* 0x000fc60003fcd000 */
[----:B------:R-:W-:Y:S01]  /*30d0*/  FADD R11, R25, R14 ;  /* 0x0000000e190b7221 */ /* 0x000fe20000000000 */
[----:B------:R-:W-:Y:S01]  /*30e0*/  FSEL R22, R8, RZ, P6 ;  /* 0x000000ff08167208 */ /* 0x000fe20003000000 */
[----:B------:R-:W-:Y:S01]  /*30f0*/  @!P4 FMUL R49, R49, 0.5 ;  /* 0x3f0000003131c820 */ /* 0x000fe20000400000 */
[----:B------:R-:W1:Y:S01]  /*3100*/  MUFU.EX2 R17, R48 ;  /* 0x0000003000117308 */ /* 0x000e620000000800 */
[----:B--2---:R-:W-:Y:S01]  /*3110*/  @!P5 FMUL R15, R15, R15 ;  /* 0x0000000f0f0fd220 */ /* 0x004fe20000400000 */
[----:B------:R-:W-:Y:S01]  /*3120*/  FSETP.GEU.AND P5, PT, R53, -126, PT ;  /* 0xc2fc00003500780b */ /* 0x000fe20003fae000 */
[----:B------:R-:W-:Y:S01]  /*3130*/  FMUL R19, R22, UR17 ;  /* 0x0000001116137c20 */ /* 0x000fe20008400000 */
[----:B------:R-:W-:Y:S01]  /*3140*/  FSETP.GEU.AND P6, PT, R52, -126, PT ;  /* 0xc2fc00003400780b */ /* 0x000fe20003fce000 */
[----:B------:R-:W-:Y:S01]  /*3150*/  FADD R22, -R22, R13 ;  /* 0x0000000d16167221 */ /* 0x000fe20000000100 */
[----:B------:R-:W-:Y:S01]  /*3160*/  FADD R13, R24, R9 ;  /* 0x00000009180d7221 */ /* 0x000fe20000000000 */
[--C-:B------:R-:W-:Y:S01]  /*3170*/  FFMA R26, R26, UR17, -R19.reuse ;  /* 0x000000111a1a7c23 */ /* 0x100fe20008000813 */
[----:B------:R-:W2:Y:S01]  /*3180*/  MUFU.EX2 R18, R49 ;  /* 0x0000003100127308 */ /* 0x000ea20000000800 */
[----:B---3--:R-:W-:Y:S01]  /*3190*/  @!P3 FMUL R16, R16, R16 ;  /* 0x000000101010b220 */ /* 0x008fe20000400000 */
[--C-:B------:R-:W-:Y:S01]  /*31a0*/  FFMA R21, R27, UR17, -R19.reuse ;  /* 0x000000111b157c23 */ /* 0x100fe20008000813 */
[--C-:B------:R-:W-:Y:S01]  /*31b0*/  FFMA R30, R30, UR17, -R19.reuse ;  /* 0x000000111e1e7c23 */ /* 0x100fe20008000813 */
[----:B------:R-:W-:Y:S01]  /*31c0*/  FSETP.GEU.AND P3, PT, R26, -126, PT ;  /* 0xc2fc00001a00780b */ /* 0x000fe20003f6e000 */
[--C-:B------:R-:W-:Y:S01]  /*31d0*/  FFMA R41, R34, UR17, -R19.reuse ;  /* 0x0000001122297c23 */ /* 0x100fe20008000813 */
[--C-:B------:R-:W-:Y:S01]  /*31e0*/  FFMA R23, R31, UR17, -R19.reuse ;  /* 0x000000111f177c23 */ /* 0x100fe20008000813 */
[----:B------:R-:W-:Y:S01]  /*31f0*/  @!P5 FMUL R53, R53, 0.5 ;  /* 0x3f0000003535d820 */ /* 0x000fe20000400000 */
[--C-:B------:R-:W-:Y:S01]  /*3200*/  FFMA R35, R35, UR17, -R19.reuse ;  /* 0x0000001123237c23 */ /* 0x100fe20008000813 */
[----:B------:R-:W-:Y:S01]  /*3210*/  @!P6 FMUL R52, R52, 0.5 ;  /* 0x3f0000003434e820 */ /* 0x000fe20000400000 */
[----:B-1----:R-:W-:Y:S01]  /*3220*/  @!P2 FMUL R17, R17, R17 ;  /* 0x000000111111a220 */ /* 0x002fe20000400000 */
[----:B------:R-:W1:Y:S01]  /*3230*/  MUFU.EX2 R20, R53 ;  /* 0x0000003500147308 */ /* 0x000e620000000800 */
[----:B------:R-:W-:Y:S01]  /*3240*/  FSETP.GEU.AND P2, PT, R21, -126, PT ;  /* 0xc2fc00001500780b */ /* 0x000fe20003f4e000 */
[--C-:B------:R-:W-:Y:S01]  /*3250*/  FFMA R43, R43, UR17, -R19.reuse ;  /* 0x000000112b2b7c23 */ /* 0x100fe20008000813 */
[--C-:B------:R-:W-:Y:S01]  /*3260*/  FFMA R46, R46, UR17, -R19.reuse ;  /* 0x000000112e2e7c23 */ /* 0x100fe20008000813 */
[--C-:B------:R-:W-:Y:S01]  /*3270*/  FFMA R47, R47, UR17, -R19.reuse ;  /* 0x000000112f2f7c23 */ /* 0x100fe20008000813 */
[--C-:B------:R-:W-:Y:S01]  /*3280*/  FFMA R50, R50, UR17, -R19.reuse ;  /* 0x0000001132327c23 */ /* 0x100fe20008000813 */
[----:B------:R-:W-:Y:S01]  /*3290*/  @!P3 FMUL R26, R26, 0.5 ;  /* 0x3f0000001a1ab820 */ /* 0x000fe20000400000 */
[----:B--2---:R-:W-:Y:S01]  /*32a0*/  @!P4 FMUL R18, R18, R18 ;  /* 0x000000121212c220 */ /* 0x004fe20000400000 */
[----:B------:R-:W-:Y:S01]  /*32b0*/  FSETP.GEU.AND P4, PT, R30, -126, PT ;  /* 0xc2fc00001e00780b */ /* 0x000fe20003f8e000 */
[----:B------:R-:W2:Y:S01]  /*32c0*/  MUFU.EX2 R3, R52 ;  /* 0x0000003400037308 */ /* 0x000ea20000000800 */
[--C-:B------:R-:W-:Y:S01]  /*32d0*/  FFMA R51, R51, UR17, -R19.reuse ;  /* 0x0000001133337c23 */ /* 0x100fe20008000813 */
[----:B------:R-:W-:Y:S01]  /*32e0*/  FFMA R54, R54, UR17, -R19 ;  /* 0x0000001136367c23 */ /* 0x000fe20008000813 */
[----:B------:R-:W-:-:S02]  /*32f0*/  F2FP.F16.F32.PACK_AB R24, R25, R24 ;  /* 0x000000181918723e */ /* 0x000fc400000000ff */
[----:B------:R-:W-:-:S03]  /*3300*/  @!P2 FMUL R21, R21, 0.5 ;  /* 0x3f0000001515a820 */ /* 0x000fc60000400000 */
[----:B------:R3:W4:Y:S01]  /*3310*/  MUFU.EX2 R27, R26 ;  /* 0x0000001a001b7308 */ /* 0x0007220000000800 */
[----:B-1----:R-:W-:Y:S01]  /*3320*/  @!P5 FMUL R20, R20, R20 ;  /* 0x000000141414d220 */ /* 0x002fe20000400000 */
[----:B------:R-:W-:Y:S02]  /*3330*/  FSETP.GEU.AND P5, PT, R41, -126, PT ;  /* 0xc2fc00002900780b */ /* 0x000fe40003fae000 */
[----:B------:R-:W-:-:S04]  /*3340*/  @!P4 FMUL R30, R30, 0.5 ;  /* 0x3f0000001e1ec820 */ /* 0x000fc80000400000 */
[----:B------:R1:W5:Y:S01]  /*3350*/  MUFU.EX2 R40, R21 ;  /* 0x0000001500287308 */ /* 0x0003620000000800 */
[----:B--2---:R-:W-:Y:S01]  /*3360*/  @!P6 FMUL R3, R3, R3 ;  /* 0x000000030303e220 */ /* 0x004fe20000400000 */
[----:B------:R-:W-:Y:S01]  /*3370*/  FSETP.GEU.AND P6, PT, R23, -126, PT ;  /* 0xc2fc00001700780b */ /* 0x000fe20003fce000 */
[----:B---3--:R-:W-:-:S04]  /*3380*/  FFMA R26, R39, UR17, -R19 ;  /* 0x00000011271a7c23 */ /* 0x008fc80008000813 */
[----:B------:R-:W-:Y:S01]  /*3390*/  @!P5 FMUL R41, R41, 0.5 ;  /* 0x3f0000002929d820 */ /* 0x000fe20000400000 */
[----:B------:R2:W3:Y:S01]  /*33a0*/  MUFU.EX2 R31, R30 ;  /* 0x0000001e001f7308 */ /* 0x0004e20000000800 */
[----:B----4-:R-:W-:Y:S01]  /*33b0*/  @!P3 FMUL R27, R27, R27 ;  /* 0x0000001b1b1bb220 */ /* 0x010fe20000400000 */
[----:B------:R-:W-:Y:S01]  /*33c0*/  FSETP.GEU.AND P3, PT, R35, -126, PT ;  /* 0xc2fc00002300780b */ /* 0x000fe20003f6e000 */
[----:B-1----:R-:W-:-:S04]  /*33d0*/  FFMA R21, R38, UR17, -R19 ;  /* 0x0000001126157c23 */ /* 0x002fc80008000813 */
[----:B------:R-:W-:Y:S01]  /*33e0*/  @!P6 FMUL R23, R23, 0.5 ;  /* 0x3f0000001717e820 */ /* 0x000fe20000400000 */
[----:B------:R-:W1:Y:S01]  /*33f0*/  MUFU.EX2 R41, R41 ;  /* 0x0000002900297308 */ /* 0x000e620000000800 */
[----:B-----5:R-:W-:Y:S01]  /*3400*/  @!P2 FMUL R40, R40, R40 ;  /* 0x000000282828a220 */ /* 0x020fe20000400000 */
[----:B------:R-:W-:Y:S01]  /*3410*/  FSETP.GEU.AND P2, PT, R21, -126, PT ;  /* 0xc2fc00001500780b */ /* 0x000fe20003f4e000 */
[----:B--2---:R-:W-:-:S03]  /*3420*/  FADD R30, R37, R20 ;  /* 0x00000014251e7221 */ /* 0x004fc60000000000 */
[----:B------:R-:W-:Y:S01]  /*3430*/  F2FP.F16.F32.PACK_AB R25, R40, R27 ;  /* 0x0000001b2819723e */ /* 0x000fe200000000ff */
[----:B------:R-:W-:Y:S01]  /*3440*/  @!P3 FMUL R35, R35, 0.5 ;  /* 0x3f0000002323b820 */ /* 0x000fe20000400000 */
[----:B------:R2:W4:Y:S01]  /*3450*/  MUFU.EX2 R34, R23 ;  /* 0x0000001700227308 */ /* 0x0005220000000800 */
[----:B---3--:R-:W-:Y:S01]  /*3460*/  @!P4 FMUL R31, R31, R31 ;  /* 0x0000001f1f1fc220 */ /* 0x008fe20000400000 */
[----:B------:R-:W-:-:S05]  /*3470*/  FSETP.GEU.AND P4, PT, R26, -126, PT ;  /* 0xc2fc00001a00780b */ /* 0x000fca0003f8e000 */
[----:B------:R-:W-:Y:S01]  /*3480*/  @!P2 FMUL R21, R21, 0.5 ;  /* 0x3f0000001515a820 */ /* 0x000fe20000400000 */
[----:B------:R-:W3:Y:S01]  /*3490*/  MUFU.EX2 R38, R35 ;  /* 0x0000002300267308 */ /* 0x000ee20000000800 */
[--C-:B--2---:R-:W-:Y:S01]  /*34a0*/  FFMA R23, R42, UR17, -R19.reuse ;  /* 0x000000112a177c23 */ /* 0x104fe20008000813 */
[----:B-1----:R-:W-:Y:S01]  /*34b0*/  @!P5 FMUL R41, R41, R41 ;  /* 0x000000292929d220 */ /* 0x002fe20000400000 */
[----:B------:R-:W-:Y:S01]  /*34c0*/  FSETP.GEU.AND P5, PT, R43, -126, PT ;  /* 0xc2fc00002b00780b */ /* 0x000fe20003fae000 */
[----:B------:R-:W-:-:S03]  /*34d0*/  FFMA R19, R55, UR17, -R19 ;  /* 0x0000001137137c23 */ /* 0x000fc60008000813 */
[----:B------:R-:W-:Y:S01]  /*34e0*/  @!P4 FMUL R26, R26, 0.5 ;  /* 0x3f0000001a1ac820 */ /* 0x000fe20000400000 */
[----:B------:R1:W2:Y:S01]  /*34f0*/  MUFU.EX2 R39, R21 ;  /* 0x0000001500277308 */ /* 0x0002a20000000800 */
[----:B----4-:R-:W-:Y:S01]  /*3500*/  @!P6 FMUL R34, R34, R34 ;  /* 0x000000222222e220 */ /* 0x010fe20000400000 */
[----:B------:R-:W-:-:S06]  /*3510*/  FSETP.GEU.AND P6, PT, R23, -126, PT ;  /* 0xc2fc00001700780b */ /* 0x000fcc0003fce000 */
[----:B------:R4:W5:Y:S01]  /*3520*/  MUFU.EX2 R42, R26 ;  /* 0x0000001a002a7308 */ /* 0x0009620000000800 */
[----:B---3--:R-:W-:Y:S01]  /*3530*/  @!P3 FMUL R38, R38, R38 ;  /* 0x000000262626b220 */ /* 0x008fe20000400000 */
[----:B------:R-:W-:Y:S01]  /*3540*/  FSETP.GEU.AND P3, PT, R46, -126, PT ;  /* 0xc2fc00002e00780b */ /* 0x000fe20003f6e000 */
[----:B------:R-:W-:Y:S01]  /*3550*/  @!P5 FMUL R43, R43, 0.5 ;  /* 0x3f0000002b2bd820 */ /* 0x000fe20000400000 */
[----:B-1----:R-:W-:-:S03]  /*3560*/  FADD R21, R29, R16 ;  /* 0x000000101d157221 */ /* 0x002fc60000000000 */
[----:B------:R-:W-:Y:S01]  /*3570*/  @!P6 FMUL R23, R23, 0.5 ;  /* 0x3f0000001717e820 */ /* 0x000fe20000400000 */
[----:B------:R-:W-:Y:S01]  /*3580*/  FADD R30, R21, R30 ;  /* 0x0000001e151e7221 */ /* 0x000fe20000000000 */
[----:B--2---:R-:W-:Y:S01]  /*3590*/  @!P2 FMUL R39, R39, R39 ;  /* 0x000000272727a220 */ /* 0x004fe20000400000 */
[----:B------:R-:W-:Y:S01]  /*35a0*/  FSETP.GEU.AND P2, PT, R47, -126, PT ;  /* 0xc2fc00002f00780b */ /* 0x000fe20003f4e000 */
[----:B------:R-:W1:Y:S01]  /*35b0*/  MUFU.EX2 R44, R23 ;  /* 0x00000017002c7308 */ /* 0x000e620000000800 */
[----:B----4-:R-:W-:-:S03]  /*35c0*/  FADD R26, R36, R3 ;  /* 0x00000003241a7221 */ /* 0x010fc60000000000 */
[----:B------:R-:W-:Y:S01]  /*35d0*/  @!P3 FMUL R46, R46, 0.5 ;  /* 0x3f0000002e2eb820 */ /* 0x000fe20000400000 */
[----:B-----5:R-:W-:Y:S01]  /*35e0*/  @!P4 FMUL R42, R42, R42 ;  /* 0x0000002a2a2ac220 */ /* 0x020fe20000400000 */
[----:B------:R-:W-:Y:S02]  /*35f0*/  FSETP.GEU.AND P4, PT, R50, -126, PT ;  /* 0xc2fc00003200780b */ /* 0x000fe40003f8e000 */
[----:B------:R-:W2:Y:S04]  /*3600*/  MUFU.EX2 R43, R43 ;  /* 0x0000002b002b7308 */ /* 0x000ea80000000800 */
[----:B------:R-:W-:-:S04]  /*3610*/  @!P2 FMUL R47, R47, 0.5 ;  /* 0x3f0000002f2fa820 */ /* 0x000fc80000400000 */
[----:B------:R-:W3:Y:S01]  /*3620*/  MUFU.EX2 R46, R46 ;  /* 0x0000002e002e7308 */ /* 0x000ee20000000800 */
[----:B-1----:R-:W-:Y:S01]  /*3630*/  @!P6 FMUL R44, R44, R44 ;  /* 0x0000002c2c2ce220 */ /* 0x002fe20000400000 */
[----:B------:R-:W-:Y:S01]  /*3640*/  FSETP.GEU.AND P6, PT, R51, -126, PT ;  /* 0xc2fc00003300780b */ /* 0x000fe20003fce000 */
[----:B------:R-:W-:-:S05]  /*3650*/  @!P4 FMUL R50, R50, 0.5 ;  /* 0x3f0000003232c820 */ /* 0x000fca0000400000 */
[----:B------:R1:W4:Y:S01]  /*3660*/  MUFU.EX2 R35, R47 ;  /* 0x0000002f00237308 */ /* 0x0003220000000800 */
[----:B--2---:R-:W-:Y:S01]  /*3670*/  @!P5 FMUL R43, R43, R43 ;  /* 0x0000002b2b2bd220 */ /* 0x004fe20000400000 */
[----:B------:R-:W-:-:S03]  /*3680*/  FSETP.GEU.AND P5, PT, R54, -126, PT ;  /* 0xc2fc00003600780b */ /* 0x000fc60003fae000 */
[----:B------:R-:W-:Y:S02]  /*3690*/  FADD R21, R40, R43 ;  /* 0x0000002b28157221 */ /* 0x000fe40000000000 */
[----:B------:R-:W-:Y:S01]  /*36a0*/  @!P6 FMUL R51, R51, 0.5 ;  /* 0x3f0000003333e820 */ /* 0x000fe20000400000 */
[----:B------:R-:W2:Y:S01]  /*36b0*/  MUFU.EX2 R50, R50 ;  /* 0x0000003200327308 */ /* 0x000ea20000000800 */
[----:B---3--:R-:W-:Y:S01]  /*36c0*/  @!P3 FMUL R46, R46, R46 ;  /* 0x0000002e2e2eb220 */ /* 0x008fe20000400000 */
[----:B------:R-:W-:Y:S01]  /*36d0*/  FSETP.GEU.AND P3, PT, R19, -126, PT ;  /* 0xc2fc00001300780b */ /* 0x000fe20003f6e000 */
[----:B-1----:R-:W-:Y:S01]  /*36e0*/  FMUL R47, R22, UR17 ;  /* 0x00000011162f7c20 */ /* 0x002fe20008400000 */
[----:B------:R-:W-:-:S03]  /*36f0*/  FADD R22, R33, R18 ;  /* 0x0000001221167221 */ /* 0x000fc60000000000 */
[----:B------:R-:W-:Y:S01]  /*3700*/  @!P5 FMUL R54, R54, 0.5 ;  /* 0x3f0000003636d820 */ /* 0x000fe20000400000 */
[----:B------:R-:W1:Y:S01]  /*3710*/  MUFU.EX2 R51, R51 ;  /* 0x0000003300337308 */ /* 0x000e620000000800 */
[----:B----4-:R-:W-:Y:S01]  /*3720*/  @!P2 FMUL R35, R35, R35 ;  /* 0x000000232323a220 */ /* 0x010fe20000400000 */
[----:B------:R-:W-:Y:S01]  /*3730*/  FSETP.GEU.AND P2, PT, R12, -126, PT ;  /* 0xc2fc00000c00780b */ /* 0x000fe20003f4e000 */
[----:B------:R-:W-:Y:S01]  /*3740*/  FADD R23, R11, R22 ;  /* 0x000000160b177221 */ /* 0x000fe20000000000 */
[----:B------:R-:W-:Y:S01]  /*3750*/  FADD R22, R32, R17 ;  /* 0x0000001120167221 */ /* 0x000fe20000000000 */
[----:B------:R-:W-:Y:S01]  /*3760*/  FADD R48, R34, R35 ;  /* 0x0000002322307221 */ /* 0x000fe20000000000 */
[----:B------:R-:W-:Y:S01]  /*3770*/  F2FP.F16.F32.PACK_AB R35, R35, R46 ;  /* 0x0000002e2323723e */ /* 0x000fe200000000ff */
[----:B------:R-:W-:Y:S01]  /*3780*/  @!P3 FMUL R19, R19, 0.5 ;  /* 0x3f0000001313b820 */ /* 0x000fe20000400000 */
[----:B------:R-:W3:Y:S01]  /*3790*/  MUFU.EX2 R54, R54 ;  /* 0x0000003600367308 */ /* 0x000ee20000000800 */
[----:B--2---:R-:W-:Y:S01]  /*37a0*/  @!P4 FMUL R50, R50, R50 ;  /* 0x000000323232c220 */ /* 0x004fe20000400000 */
[----:B------:R-:W-:Y:S01]  /*37b0*/  FSETP.GEU.AND P4, PT, R47, -126, PT ;  /* 0xc2fc00002f00780b */ /* 0x000fe20003f8e000 */
[----:B------:R-:W-:Y:S01]  /*37c0*/  FADD R13, R13, R22 ;  /* 0x000000160d0d7221 */ /* 0x000fe20000000000 */
[----:B------:R-:W-:Y:S01]  /*37d0*/  FADD R22, R31, R46 ;  /* 0x0000002e1f167221 */ /* 0x000fe20000000000 */
[----:B------:R-:W-:Y:S01]  /*37e0*/  FADD R52, R41, R50 ;  /* 0x0000003229347221 */ /* 0x000fe20000000000 */
[----:B------:R-:W-:Y:S01]  /*37f0*/  FADD R30, R23, R30 ;  /* 0x0000001e171e7221 */ /* 0x000fe20000000000 */
[----:B------:R-:W-:Y:S01]  /*3800*/  @!P2 FMUL R12, R12, 0.5 ;  /* 0x3f0000000c0ca820 */ /* 0x000fe20000400000 */
[----:B------:R2:W4:Y:S01]  /*3810*/  MUFU.EX2 R45, R19 ;  /* 0x00000013002d7308 */ /* 0x0005220000000800 */
[----:B-1----:R-:W-:-:S04]  /*3820*/  @!P6 FMUL R51, R51, R51 ;  /* 0x000000333333e220 */ /* 0x002fc80000400000 */
[----:B------:R-:W-:Y:S02]  /*3830*/  FADD R72, R38, R51 ;  /* 0x0000003326487221 */ /* 0x000fe40000000000 */
[----:B------:R-:W-:Y:S01]  /*3840*/  @!P4 FMUL R47, R47, 0.5 ;  /* 0x3f0000002f2fc820 */ /* 0x000fe20000400000 */
[----:B------:R-:W1:Y:S01]  /*3850*/  MUFU.EX2 R11, R12 ;  /* 0x0000000c000b7308 */ /* 0x000e620000000800 */
[----:B--2---:R-:W-:Y:S01]  /*3860*/  FADD R19, R28, R15 ;  /* 0x0000000f1c137221 */ /* 0x004fe20000000000 */
[----:B---3--:R-:W-:Y:S01]  /*3870*/  @!P5 FMUL R54, R54, R54 ;  /* 0x000000363636d220 */ /* 0x008fe20000400000 */
[----:B------:R-:W-:Y:S02]  /*3880*/  FADD R21, R21, R72 ;  /* 0x0000004815157221 */ /* 0x000fe40000000000 */
[----:B------:R-:W-:Y:S01]  /*3890*/  FADD R26, R19, R26 ;  /* 0x0000001a131a7221 */ /* 0x000fe20000000000 */
[----:B------:R-:W-:Y:S01]  /*38a0*/  FADD R19, R27, R44 ;  /* 0x0000002c1b137221 */ /* 0x000fe20000000000 */
[----:B------:R-:W-:Y:S01]  /*38b0*/  F2FP.F16.F32.PACK_AB R27, R34, R31 ;  /* 0x0000001f221b723e */ /* 0x000fe200000000ff */
[----:B------:R2:W3:Y:S01]  /*38c0*/  MUFU.EX2 R12, R47 ;  /* 0x0000002f000c7308 */ /* 0x0004e20000000800 */
[----:B----4-:R-:W-:Y:S01]  /*38d0*/  @!P3 FMUL R45, R45, R45 ;  /* 0x0000002d2d2db220 */ /* 0x010fe20000400000 */
[----:B------:R-:W-:Y:S01]  /*38e0*/  FADD R19, R19, R52 ;  /* 0x0000003413137221 */ /* 0x000fe20000000000 */
[----:B------:R-:W-:Y:S01]  /*38f0*/  FADD R13, R13, R26 ;  /* 0x0000001a0d0d7221 */ /* 0x000fe20000000000 */
[----:B------:R-:W-:Y:S01]  /*3900*/  F2FP.F16.F32.PACK_AB R26, R29, R28 ;  /* 0x0000001c1d1a723e */ /* 0x000fe200000000ff */
[----:B------:R-:W-:Y:S01]  /*3910*/  FADD R49, R42, R45 ;  /* 0x0000002d2a317221 */ /* 0x000fe20000000000 */
[----:B------:R-:W-:Y:S01]  /*3920*/  F2FP.F16.F32.PACK_AB R28, R33, R32 ;  /* 0x00000020211c723e */ /* 0x000fe200000000ff */
[----:B------:R-:W-:Y:S01]  /*3930*/  FADD R30, R13, R30 ;  /* 0x0000001e0d1e7221 */ /* 0x000fe20000000000 */
[----:B------:R-:W-:Y:S01]  /*3940*/  SHF.L.U32 R13, R73, 0x1f, RZ ;  /* 0x0000001f490d7819 */ /* 0x000fe200000006ff */
[----:B--2---:R-:W-:Y:S01]  /*3950*/  FADD R47, R39, R54 ;  /* 0x00000036272f7221 */ /* 0x004fe20000000000 */
[----:B------:R-:W-:Y:S01]  /*3960*/  FADD R48, R48, R49 ;  /* 0x0000003130307221 */ /* 0x000fe20000000000 */
[----:B-1----:R-:W-:Y:S01]  /*3970*/  @!P2 FMUL R11, R11, R11 ;  /* 0x0000000b0b0ba220 */ /* 0x002fe20000400000 */
[----:B------:R1:W2:Y:S01]  /*3980*/  SYNCS.PHASECHK.TRANS64.TRYWAIT P2, [UR6+0x7000], R13 ;  /* 0x0070000dff0075a7 */ /* 0x0002a20008040146 */
[----:B------:R-:W-:Y:S01]  /*3990*/  FADD R22, R22, R47 ;  /* 0x0000002f16167221 */ /* 0x000fe20000000000 */
[----:B------:R-:W-:Y:S01]  /*39a0*/  FADD R48, R21, R48 ;  /* 0x0000003015307221 */ /* 0x000fe20000000000 */
[----:B------:R-:W-:Y:S01]  /*39b0*/  FFMA R6, R11, R6, R30 ;  /* 0x000000060b067223 */ /* 0x000fe2000000001e */
[----:B------:R-:W-:Y:S01]  /*39c0*/  F2FP.F16.F32.PACK_AB R29, R38, R41 ;  /* 0x00000029261d723e */ /* 0x000fe200000000ff */
[----:B------:R-:W-:Y:S01]  /*39d0*/  FADD R19, R19, R22 ;  /* 0x0000001613137221 */ /* 0x000fe20000000000 */
[----:B---3--:R-:W-:Y:S01]  /*39e0*/  @!P4 FMUL R12, R12, R12 ;  /* 0x0000000c0c0cc220 */ /* 0x008fe20000400000 */
[----:B------:R-:W-:Y:S01]  /*39f0*/  F2FP.F16.F32.PACK_AB R30, R37, R36 ;  /* 0x00000024251e723e */ /* 0x000fe200000000ff */
[-C--:B------:R-:W-:Y:S01]  /*3a00*/  FMUL R56, R56, R11.reuse ;  /* 0x0000000b38387220 */ /* 0x080fe20000400000 */
[----:B------:R-:W-:Y:S01]  /*3a10*/  FADD R19, R19, R48 ;  /* 0x0000003013137221 */ /* 0x000fe20000000000 */
[-C--:B------:R-:W-:Y:S01]  /*3a20*/  FMUL R57, R57, R11.reuse ;  /* 0x0000000b39397220 */ /* 0x080fe20000400000 */
[-C--:B------:R-:W-:Y:S01]  /*3a30*/  FMUL R60, R60, R11.reuse ;  /* 0x0000000b3c3c7220 */ /* 0x080fe20000400000 */
[----:B------:R-:W-:Y:S01]  /*3a40*/  FMUL R61, R61, R11 ;  /* 0x0000000b3d3d7220 */ /* 0x000fe20000400000 */
[----:B------:R-:W-:Y:S01]  /*3a50*/  FFMA R7, R12, R7, R19 ;  /* 0x000000070c077223 */ /* 0x000fe20000000013 */
[-C--:B------:R-:W-:Y:S01]  /*3a60*/  FMUL R64, R64, R11.reuse ;  /* 0x0000000b40407220 */ /* 0x080fe20000400000 */
[-C--:B------:R-:W-:Y:S01]  /*3a70*/  FMUL R65, R65, R11.reuse ;  /* 0x0000000b41417220 */ /* 0x080fe20000400000 */
[-C--:B------:R-:W-:Y:S01]  /*3a80*/  FMUL R68, R68, R11.reuse ;  /* 0x0000000b44447220 */ /* 0x080fe20000400000 */
[----:B------:R-:W-:Y:S01]  /*3a90*/  FMUL R69, R69, R11 ;  /* 0x0000000b45457220 */ /* 0x000fe20000400000 */
[-C--:B------:R-:W-:Y:S01]  /*3aa0*/  FMUL R58, R58, R12.reuse ;  /* 0x0000000c3a3a7220 */ /* 0x080fe20000400000 */
[-C--:B------:R-:W-:Y:S01]  /*3ab0*/  FMUL R59, R59, R12.reuse ;  /* 0x0000000c3b3b7220 */ /* 0x080fe20000400000 */
[-C--:B------:R-:W-:Y:S01]  /*3ac0*/  FMUL R62, R62, R12.reuse ;  /* 0x0000000c3e3e7220 */ /* 0x080fe20000400000 */
[-C--:B------:R-:W-:Y:S01]  /*3ad0*/  FMUL R63, R63, R12.reuse ;  /* 0x0000000c3f3f7220 */ /* 0x080fe20000400000 */
[-C--:B------:R-:W-:Y:S01]  /*3ae0*/  FMUL R66, R66, R12.reuse ;  /* 0x0000000c42427220 */ /* 0x080fe20000400000 */
[-C--:B------:R-:W-:Y:S01]  /*3af0*/  FMUL R67, R67, R12.reuse ;  /* 0x0000000c43437220 */ /* 0x080fe20000400000 */
[-C--:B------:R-:W-:Y:S01]  /*3b00*/  FMUL R70, R70, R12.reuse ;  /* 0x0000000c46467220 */ /* 0x080fe20000400000 */
[----:B------:R-:W-:Y:S01]  /*3b10*/  FMUL R71, R71, R12 ;  /* 0x0000000c47477220 */ /* 0x000fe20000400000 */
[----:B------:R-:W-:-:S02]  /*3b20*/  F2FP.F16.F32.PACK_AB R31, R42, R39 ;  /* 0x000000272a1f723e */ /* 0x000fc400000000ff */
[----:B------:R-:W-:Y:S02]  /*3b30*/  F2FP.F16.F32.PACK_AB R32, R14, R9 ;  /* 0x000000090e20723e */ /* 0x000fe400000000ff */
[----:B------:R-:W-:Y:S02]  /*3b40*/  F2FP.F16.F32.PACK_AB R33, R43, R44 ;  /* 0x0000002c2b21723e */ /* 0x000fe400000000ff */
[----:B------:R-:W-:Y:S02]  /*3b50*/  F2FP.F16.F32.PACK_AB R34, R16, R15 ;  /* 0x0000000f1022723e */ /* 0x000fe400000000ff */
[----:B------:R-:W-:Y:S02]  /*3b60*/  F2FP.F16.F32.PACK_AB R36, R18, R17 ;  /* 0x000000111224723e */ /* 0x000fe400000000ff */
[----:B------:R-:W-:Y:S02]  /*3b70*/  F2FP.F16.F32.PACK_AB R37, R51, R50 ;  /* 0x000000323325723e */ /* 0x000fe400000000ff */
[----:B------:R-:W-:Y:S01]  /*3b80*/  F2FP.F16.F32.PACK_AB R38, R20, R3 ;  /* 0x000000031426723e */ /* 0x000fe200000000ff */
[----:B-1----:R-:W-:Y:S06]  /*3b90*/  @!P0 BRA `(.L_x_27) ;  /* 0x0000000000048947 */ /* 0x002fec0003800000 */
[----:B------:R-:W-:Y:S01]  /*3ba0*/  BPT.TRAP 0x1 ;  /* 0x000000040000795c */ /* 0x000fe20000300000 */
.L_x_27:
[----:B--2---:R-:W-:Y:S05]  /*3bb0*/  @P2 BRA `(.L_x_28) ;  /* 0x0000000000082947 */ /* 0x004fea0003800000 */
[----:B------:R-:W1:Y:S02]  /*3bc0*/  SYNCS.PHASECHK.TRANS64.TRYWAIT P2, [UR6+0x7000], R13 ;  /* 0x0070000dff0075a7 */ /* 0x000e640008040146 */
[----:B-1----:R-:W-:Y:S05]  /*3bd0*/  @!P2 BRA `(.L_x_29) ;  /* 0x000000400074a947 */ /* 0x002fea0003800000 */
.L_x_28:
[----:B------:R-:W-:Y:S01]  /*3be0*/  ULEA UR6, UR15, UR12, 0x8 ;  /* 0x0000000c0f067291 */ /* 0x000fe2000f8e403f */
[----:B------:R-:W-:Y:S01]  /*3bf0*/  WARPGROUP.ARRIVE ;  /* 0x00000000000079c5 */ /* 0x000fe20000000000 */
[----:B------:R-:W-:Y:S01]  /*3c00*/  UMOV UR7, 0x80000020 ;  /* 0x8000002000077882 */ /* 0x000fe20000000000 */
[----:B------:R-:W-:Y:S01]  /*3c10*/  UMOV UR11, 0x80000020 ;  /* 0x80000020000b7882 */ /* 0x000fe20000000000 */
[----:B------:R-:W-:Y:S01]  /*3c20*/  UIADD3 UR10, UR6, 0x40, URZ ;  /* 0x00000040060a7890 */ /* 0x000fe2000fffe03f */
[----:B------:R-:W-:-:S04]  /*3c30*/  F2FP.F16.F32.PACK_AB R39, R45, R54 ;  /* 0x000000362d27723e */ /* 0x000fc800000000ff */
[----:B------:R-:W-:Y:S01]  /*3c40*/  HGMMA.64x32x16.F32 R56, R24, gdesc[UR4].tnspB, R56, gsb0 ;  /* 0x4060000418387df0 */ /* 0x000fe20008000838 */
[----:B------:R-:W-:Y:S02]  /*3c50*/  UMOV UR7, 0x80000020 ;  /* 0x8000002000077882 */ /* 0x000fe40000000000 */
[----:B------:R-:W-:Y:S02]  /*3c60*/  WARPGROUP.DEPBAR.LE gsb0, 0x0 ;  /* 0x00008000000079c5 */ /* 0x000fe40000010000 */
[----:B------:R-:W-:-:S06]  /*3c70*/  WARPGROUP.ARRIVE ;  /* 0x00000000000079c5 */ /* 0x000fcc0000000000 */
[----:B------:R-:W-:Y:S01]  /*3c80*/  HGMMA.64x32x16.F32 R56, R28, gdesc[UR8].tnspB, R56, gsb0 ;  /* 0x406000081c387df0 */ /* 0x000fe20008000838 */
[----:B------:R-:W-:Y:S01]  /*3c90*/  UIADD3 UR10, UR6, 0x80, URZ ;  /* 0x00000080060a7890 */ /* 0x000fe2000fffe03f */
[----:B------:R-:W-:Y:S01]  /*3ca0*/  UMOV UR11, 0x80000020 ;  /* 0x80000020000b7882 */ /* 0x000fe20000000000 */
[----:B------:R-:W-:Y:S01]  /*3cb0*/  UIADD3 UR6, UR6, 0xc0, URZ ;  /* 0x000000c006067890 */ /* 0x000fe2000fffe03f */
[----:B------:R-:W-:Y:S02]  /*3cc0*/  WARPGROUP.DEPBAR.LE gsb0, 0x0 ;  /* 0x00008000000079c5 */ /* 0x000fe40000010000 */
[----:B------:R-:W-:-:S06]  /*3cd0*/  WARPGROUP.ARRIVE ;  /* 0x00000000000079c5 */ /* 0x000fcc0000000000 */
[----:B------:R-:W-:Y:S03]  /*3ce0*/  HGMMA.64x32x16.F32 R56, R32, gdesc[UR8].tnspB, R56, gsb0 ;  /* 0x4060000820387df0 */ /* 0x000fe60008000838 */
[----:B------:R-:W-:Y:S02]  /*3cf0*/  WARPGROUP.DEPBAR.LE gsb0, 0x0 ;  /* 0x00008000000079c5 */ /* 0x000fe40000010000 */
[----:B------:R-:W-:-:S06]  /*3d00*/  WARPGROUP.ARRIVE ;  /* 0x00000000000079c5 */ /* 0x000fcc0000000000 */
[----:B------:R-:W-:Y:S03]  /*3d10*/  HGMMA.64x32x16.F32 R56, R36, gdesc[UR4].tnspB, R56, gsb0 ;  /* 0x4060000424387df0 */ /* 0x000fe60008000838 */
[----:B------:R-:W-:Y:S02]  /*3d20*/  WARPGROUP.DEPBAR.LE gsb0, 0x0 ;  /* 0x00008000000079c5 */ /* 0x000fe40000010000 */
[----:B------:R-:W-:Y:S05]  /*3d30*/  @!P0 BRA `(.L_x_30) ;  /* 0x0000000000048947 */ /* 0x000fea0003800000 */
[----:B------:R-:W-:Y:S01]  /*3d40*/  BPT.TRAP 0x1 ;  /* 0x000000040000795c */ /* 0x000fe20000300000 */
.L_x_30:
[----:B------:R-:W-:-:S04]  /*3d50*/  ULEA UR6, UR13, UR38, 0x3 ;  /* 0x000000260d067291 */ /* 0x000fc8000f8e183f */
[----:B------:R-:W-:-:S04]  /*3d60*/  UIADD3 UR6, UR6, 0x7028, URZ ;  /* 0x0000702806067890 */ /* 0x000fc8000fffe03f */
[----:B------:R-:W-:-:S09]  /*3d70*/  UPRMT UR6, URZ, 0x654, UR6 ;  /* 0x000006543f067896 */ /* 0x000fd20008000006 */
[----:B------:R-:W-:Y:S01]  /*3d80*/  SYNCS.ARRIVE.TRANS64.RED.A1T0 RZ, [UR6], RZ ;  /* 0x000000ffffff79a7 */ /* 0x000fe20008100406 */
[----:B------:R-:W-:Y:S05]  /*3d90*/  @P1 BRA `(.L_x_31) ;  /* 0x0000000000041947 */ /* 0x000fea0003800000 */
[----:B------:R-:W-:Y:S01]  /*3da0*/  BPT.TRAP 0x1 ;  /* 0x000000040000795c */ /* 0x000fe20000300000 */
.L_x_31:
[----:B------:R-:W-:-:S04]  /*3db0*/  UIADD3 UR13, UR13, 0x1, URZ ;  /* 0x000000010d0d7890 */ /* 0x000fc8000fffe03f */
[----:B------:R-:W-:-:S04]  /*3dc0*/  UISETP.NE.AND UP0, UPT, UR13, 0x5, UPT ;  /* 0x000000050d00788c */ /* 0x000fc8000bf05270 */
[----:B------:R-:W-:Y:S01]  /*3dd0*/  USEL UR13, UR13, URZ, UP0 ;  /* 0x0000003f0d0d7287 */ /* 0x000fe20008000000 */
[----:B------:R-:W-:Y:S11]  /*3de0*/  @!P0 BRA `(.L_x_32) ;  /* 0x0000000000048947 */ /* 0x000ff60003800000 */
[----:B------:R-:W-:Y:S01]  /*3df0*/  BPT.TRAP 0x1 ;  /* 0x000000040000795c */ /* 0x000fe20000300000 */
.L_x_32:
[----:B------:R-:W-:-:S04]  /*3e00*/  ULEA UR6, UR13, UR38, 0x3 ;  /* 0x000000260d067291 */ /* 0x000fc8000f8e183f */
[----:B------:R-:W-:-:S04]  /*3e10*/  UIADD3 UR6, UR6, 0x7028, URZ ;  /* 0x0000702806067890 */ /* 0x000fc8000fffe03f */
[----:B------:R-:W-:-:S09]  /*3e20*/  UPRMT UR6, URZ, 0x654, UR6 ;  /* 0x000006543f067896 */ /* 0x000fd20008000006 */
[----:B------:R-:W-:Y:S01]  /*3e30*/  SYNCS.ARRIVE.TRANS64.RED.A1T0 RZ, [UR6], RZ ;  /* 0x000000ffffff79a7 */ /* 0x000fe20008100406 */
[----:B------:R-:W-:Y:S05]  /*3e40*/  @P1 BRA `(.L_x_33) ;  /* 0x0000000000041947 */ /* 0x000fea0003800000 */
[----:B------:R-:W-:Y:S01]  /*3e50*/  BPT.TRAP 0x1 ;  /* 0x000000040000795c */ /* 0x000fe20000300000 */
.L_x_33:
[----:B------:R-:W-:Y:S01]  /*3e60*/  UIADD3 UR15, UR15, 0x1, URZ ;  /* 0x000000010f0f7890 */ /* 0x000fe2000fffe03f */
[C---:B------:R-:W-:Y:S01]  /*3e70*/  ISETP.GT.AND P2, PT, R10.reuse, 0x1, PT ;  /* 0x000000010a00780c */ /* 0x040fe20003f44270 */
[----:B------:R-:W-:Y:S01]  /*3e80*/  UIADD3 UR13, UR13, 0x1, URZ ;  /* 0x000000010d0d7890 */ /* 0x000fe2000fffe03f */
[----:B------:R-:W-:Y:S01]  /*3e90*/  IADD3 R5, R5, 0x40, RZ ;  /* 0x0000004005057810 */ /* 0x000fe20007ffe0ff */
[----:B------:R-:W-:Y:S01]  /*3ea0*/  UISETP.NE.AND UP2, UPT, UR15, 0x5, UPT ;  /* 0x000000050f00788c */ /* 0x000fe2000bf45270 */
[----:B------:R-:W-:Y:S01]  /*3eb0*/  VIADD R3, R10, 0xffffffff ;  /* 0xffffffff0a037836 */ /* 0x000fe20000000000 */
[----:B------:R-:W-:Y:S01]  /*3ec0*/  UISETP.NE.AND UP0, UPT, UR13, 0x5, UPT ;  /* 0x000000050d00788c */ /* 0x000fe2000bf05270 */
[----:B------:R-:W-:Y:S01]  /*3ed0*/  IMAD.MOV.U32 R11, RZ, RZ, R4 ;  /* 0x000000ffff0b7224 */ /* 0x000fe200078e0004 */
[----:B------:R-:W-:Y:S01]  /*3ee0*/  USEL UR6, URZ, 0x1, UP2 ;  /* 0x000000013f067887 */ /* 0x000fe20009000000 */
[----:B-1----:R-:W-:Y:S01]  /*3ef0*/  IMAD.MOV.U32 R13, RZ, RZ, R8 ;  /* 0x000000ffff0d7224 */ /* 0x002fe200078e0008 */
[----:B------:R-:W-:-:S02]  /*3f00*/  USEL UR13, UR13, URZ, UP0 ;  /* 0x0000003f0d0d7287 */ /* 0x000fc40008000000 */
[----:B------:R-:W-:Y:S02]  /*3f10*/  USEL UR15, UR15, URZ, UP2 ;  /* 0x0000003f0f0f7287 */ /* 0x000fe40009000000 */
[----:B------:R-:W-:Y:S01]  /*3f20*/  LOP3.LUT R9, R73, UR6, RZ, 0x3c, !PT ;  /* 0x0000000649097c12 */ /* 0x000fe2000f8e3cff */
[----:B------:R-:W-:Y:S09]  /*3f30*/  @P2 BRA `(.L_x_34) ;  /* 0xffffffe800402947 */ /* 0x000ff2000383ffff */
.L_x_23:
[----:B------:R-:W-:-:S13]  /*3f40*/  ISETP.GE.AND P2, PT, R10, RZ, PT ;  /* 0x000000ff0a00720c */ /* 0x000fda0003f46270 */
[----:B------:R-:W-:Y:S05]  /*3f50*/  @!P2 BRA `(.L_x_35) ;  /* 0x0000001c0004a947 */ /* 0x000fea0003800000 */
[----:B------:R-:W-:Y:S01]  /*3f60*/  VIADD R3, R10, 0x1 ;  /* 0x000000010a037836 */ /* 0x000fe20000000000 */
[----:B------:R-:W-:Y:S01]  /*3f70*/  MOV R10, R4 ;  /* 0x00000004000a7202 */ /* 0x000fe20000000f00 */
[----:B------:R-:W-:Y:S01]  /*3f80*/  IMAD.MOV.U32 R11, RZ, RZ, R8 ;  /* 0x000000ffff0b7224 */ /* 0x000fe200078e0008 */
[----:B------:R-:W-:-:S06]  /*3f90*/  ULDC UR17, c[0x0][0x604] ;  /* 0x0001810000117ab9 */ /* 0x000fcc0000000800 */
.L_x_46:
[----:B------:R-:W-:Y:S05]  /*3fa0*/  @!P0 BRA `(.L_x_36) ;  /* 0x0000000000048947 */ /* 0x000fea0003800000 */
[----:B------:R-:W-:Y:S01]  /*3fb0*/  BPT.TRAP 0x1 ;  /* 0x000000040000795c */ /* 0x000fe20000300000 */
.L_x_36:
[----:B------:R-:W-:Y:S01]  /*3fc0*/  ULEA UR6, UR15, UR38, 0x3 ;  /* 0x000000260f067291 */ /* 0x000fe2000f8e183f */
[----:B------:R-:W-:-:S08]  /*3fd0*/  SHF.L.U32 R4, R9, 0x1f, RZ ;  /* 0x0000001f09047819 */ /* 0x000fd000000006ff */
[----:B------:R-:W1:Y:S02]  /*3fe0*/  SYNCS.PHASECHK.TRANS64.TRYWAIT P2, [UR6+0x7000], R4 ;  /* 0x00700004ff0075a7 */ /* 0x000e640008040146 */
[----:B-1----:R-:W-:Y:S05]  /*3ff0*/  @!P2 BRA `(.L_x_37) ;  /* 0x0000003c0084a947 */ /* 0x002fea0003800000 */
.L_x_104:
        /* <DEDUP_REMOVED lines=17> */
.L_x_38:
[C---:B------:R-:W-:Y:S01]  /*4110*/  VIADD R15, R5.reuse, 0x1 ;  /* 0x00000001050f7836 */ /* 0x040fe20000000000 */
[C---:B------:R-:W-:Y:S01]  /*4120*/  ISETP.GE.AND P2, PT, R0.reuse, R5, PT ;  /* 0x000000050000720c */ /* 0x040fe20003f46270 */
[C---:B------:R-:W-:Y:S01]  /*4130*/  VIADD R17, R5.reuse, 0x8 ;  /* 0x0000000805117836 */ /* 0x040fe20000000000 */
[C---:B------:R-:W-:Y:S01]  /*4140*/  IADD3 R19, R5.reuse, 0x9, RZ ;  /* 0x0000000905137810 */ /* 0x040fe20007ffe0ff */
[C---:B------:R-:W-:Y:S01]  /*4150*/  VIADD R21, R5.reuse, 0x10 ;  /* 0x0000001005157836 */ /* 0x040fe20000000000 */
[----:B------:R-:W-:Y:S01]  /*4160*/  ISETP.GE.AND P3, PT, R0, R15, PT ;  /* 0x0000000f0000720c */ /* 0x000fe20003f66270 */
[C---:B------:R-:W-:Y:S01]  /*4170*/  VIADD R23, R5.reuse, 0x11 ;  /* 0x0000001105177836 */ /* 0x040fe20000000000 */
[----:B-1----:R-:W-:Y:S01]  /*4180*/  FSEL R13, R24, -INF , P2 ;  /* 0xff800000180d7808 */ /* 0x002fe20001000000 */
[C---:B------:R-:W-:Y:S01]  /*4190*/  VIADD R79, R5.reuse, 0x21 ;  /* 0x00000021054f7836 */ /* 0x040fe20000000000 */
[----:B------:R-:W-:Y:S01]  /*41a0*/  ISETP.GE.AND P2, PT, R0, R17, PT ;  /* 0x000000110000720c */ /* 0x000fe20003f46270 */
[----:B------:R-:W-:Y:S01]  /*41b0*/  VIADD R87, R5, 0x31 ;  /* 0x0000003105577836 */ /* 0x000fe20000000000 */
[----:B------:R-:W-:Y:S01]  /*41c0*/  FSEL R25, R25, -INF , P3 ;  /* 0xff80000019197808 */ /* 0x000fe20001800000 */
[----:B------:R-:W-:Y:S01]  /*41d0*/  ULEA UR6, UR15, UR38, 0x3 ;  /* 0x000000260f067291 */ /* 0x000fe2000f8e183f */
[----:B------:R-:W-:-:S02]  /*41e0*/  FMNMX R4, R13, R10, !PT ;  /* 0x0000000a0d047209 */ /* 0x000fc40007800000 */
[----:B------:R-:W-:Y:S02]  /*41f0*/  ISETP.GE.AND P3, PT, R0, R19, PT ;  /* 0x000000130000720c */ /* 0x000fe40003f66270 */
[----:B------:R-:W-:Y:S02]  /*4200*/  FSEL R28, R28, -INF , P2 ;  /* 0xff8000001c1c7808 */ /* 0x000fe40001000000 */
[----:B------:R-:W-:Y:S02]  /*4210*/  FMNMX R73, R25, R4, !PT ;  /* 0x0000000419497209 */ /* 0x000fe40007800000 */
[----:B------:R-:W-:Y:S02]  /*4220*/  ISETP.GE.AND P2, PT, R0, R21, PT ;  /* 0x000000150000720c */ /* 0x000fe40003f46270 */
[----:B------:R-:W-:Y:S02]  /*4230*/  FSEL R29, R29, -INF , P3 ;  /* 0xff8000001d1d7808 */ /* 0x000fe40001800000 */
[----:B------:R-:W-:Y:S01]  /*4240*/  FMNMX R4, R28, R73, !PT ;  /* 0x000000491c047209 */ /* 0x000fe20007800000 */
[----:B------:R-:W-:Y:S01]  /*4250*/  VIADD R73, R5, 0x18 ;  /* 0x0000001805497836 */ /* 0x000fe20000000000 */
[----:B------:R-:W-:-:S02]  /*4260*/  ISETP.GE.AND P3, PT, R0, R23, PT ;  /* 0x000000170000720c */ /* 0x000fc40003f66270 */
[----:B------:R-:W-:Y:S02]  /*4270*/  FSEL R32, R32, -INF , P2 ;  /* 0xff80000020207808 */ /* 0x000fe40001000000 */
[----:B------:R-:W-:Y:S02]  /*4280*/  FMNMX R77, R29, R4, !PT ;  /* 0x000000041d4d7209 */ /* 0x000fe40007800000 */
[----:B------:R-:W-:Y:S02]  /*4290*/  IADD3 R75, R5, 0x19, RZ ;  /* 0x00000019054b7810 */ /* 0x000fe40007ffe0ff */
[----:B------:R-:W-:Y:S02]  /*42a0*/  ISETP.GE.AND P2, PT, R0, R73, PT ;  /* 0x000000490000720c */ /* 0x000fe40003f46270 */
[----:B------:R-:W-:Y:S02]  /*42b0*/  FSEL R33, R33, -INF , P3 ;  /* 0xff80000021217808 */ /* 0x000fe40001800000 */
[----:B------:R-:W-:Y:S01]  /*42c0*/  FMNMX R4, R32, R77, !PT ;  /* 0x0000004d20047209 */ /* 0x000fe20007800000 */
[----:B------:R-:W-:Y:S01]  /*42d0*/  VIADD R77, R5, 0x20 ;  /* 0x00000020054d7836 */ /* 0x000fe20000000000 */
[----:B------:R-:W-:-:S02]  /*42e0*/  ISETP.GE.AND P3, PT, R0, R75, PT ;  /* 0x0000004b0000720c */ /* 0x000fc40003f66270 */
        /* <DEDUP_REMOVED lines=27> */
[----:B------:R-:W-:-:S02]  /*44a0*/  FMNMX R4, R48, R93, !PT ;  /* 0x0000005d30047209 */ /* 0x000fc40007800000 */
[----:B------:R-:W-:Y:S02]  /*44b0*/  ISETP.GE.AND P3, PT, R0, R91, PT ;  /* 0x0000005b0000720c */ /* 0x000fe40003f66270 */
[----:B------:R-:W-:Y:S02]  /*44c0*/  FSEL R52, R52, -INF , P2 ;  /* 0xff80000034347808 */ /* 0x000fe40001000000 */
[----:B------:R-:W-:Y:S02]  /*44d0*/  FMNMX R93, R49, R4, !PT ;  /* 0x00000004315d7209 */ /* 0x000fe40007800000 */
[----:B------:R-:W-:Y:S02]  /*44e0*/  FSEL R53, R53, -INF , P3 ;  /* 0xff80000035357808 */ /* 0x000fe40001800000 */
[----:B------:R-:W-:Y:S02]  /*44f0*/  FMNMX R4, R52, R93, !PT ;  /* 0x0000005d34047209 */ /* 0x000fe40007800000 */
[----:B------:R-:W-:-:S02]  /*4500*/  ISETP.GE.AND P2, PT, R2, R5, PT ;  /* 0x000000050200720c */ /* 0x000fc40003f46270 */
[----:B------:R-:W-:Y:S02]  /*4510*/  FMNMX R4, R53, R4, !PT ;  /* 0x0000000435047209 */ /* 0x000fe40007800000 */
[----:B------:R-:W-:Y:S02]  /*4520*/  ISETP.GE.AND P3, PT, R2, R15, PT ;  /* 0x0000000f0200720c */ /* 0x000fe40003f66270 */
[----:B------:R-:W-:Y:S01]  /*4530*/  FSEL R26, R26, -INF , P2 ;  /* 0xff8000001a1a7808 */ /* 0x000fe20001000000 */
[----:B------:R-:W1:Y:S01]  /*4540*/  SHFL.BFLY PT, R93, R4, 0x1, 0x1f ;  /* 0x0c201f00045d7f89 */ /* 0x000e6200000e0000 */
[----:B------:R-:W-:Y:S02]  /*4550*/  ISETP.GE.AND P2, PT, R2, R17, PT ;  /* 0x000000110200720c */ /* 0x000fe40003f46270 */
[----:B------:R-:W-:Y:S02]  /*4560*/  FSEL R27, R27, -INF , P3 ;  /* 0xff8000001b1b7808 */ /* 0x000fe40001800000 */
[----:B------:R-:W-:-:S02]  /*4570*/  FMNMX R12, R26, R11, !PT ;  /* 0x0000000b1a0c7209 */ /* 0x000fc40007800000 */
[----:B------:R-:W-:Y:S02]  /*4580*/  ISETP.GE.AND P3, PT, R2, R19, PT ;  /* 0x000000130200720c */ /* 0x000fe40003f66270 */
[----:B------:R-:W-:Y:S02]  /*4590*/  FSEL R30, R30, -INF , P2 ;  /* 0xff8000001e1e7808 */ /* 0x000fe40001000000 */
[----:B------:R-:W-:Y:S02]  /*45a0*/  FMNMX R15, R27, R12, !PT ;  /* 0x0000000c1b0f7209 */ /* 0x000fe40007800000 */
[----:B------:R-:W-:Y:S02]  /*45b0*/  FSEL R31, R31, -INF , P3 ;  /* 0xff8000001f1f7808 */ /* 0x000fe40001800000 */
[C---:B------:R-:W-:Y:S02]  /*45c0*/  ISETP.GE.AND P2, PT, R2.reuse, R21, PT ;  /* 0x000000150200720c */ /* 0x040fe40003f46270 */
[----:B------:R-:W-:-:S02]  /*45d0*/  ISETP.GE.AND P4, PT, R2, R23, PT ;  /* 0x000000170200720c */ /* 0x000fc40003f86270 */
[----:B------:R-:W-:Y:S02]  /*45e0*/  FSEL R34, R34, -INF , P2 ;  /* 0xff80000022227808 */ /* 0x000fe40001000000 */
[----:B------:R-:W-:Y:S02]  /*45f0*/  ISETP.GE.AND P3, PT, R2, R73, PT ;  /* 0x000000490200720c */ /* 0x000fe40003f66270 */
[----:B------:R-:W-:Y:S02]  /*4600*/  FSEL R35, R35, -INF , P4 ;  /* 0xff80000023237808 */ /* 0x000fe40002000000 */
[----:B-1----:R-:W-:Y:S02]  /*4610*/  FMNMX R93, R4, R93, !PT ;  /* 0x0000005d045d7209 */ /* 0x002fe40007800000 */
[----:B------:R-:W-:Y:S02]  /*4620*/  FMNMX R4, R30, R15, !PT ;  /* 0x0000000f1e047209 */ /* 0x000fe40007800000 */
[----:B------:R-:W-:Y:S01]  /*4630*/  ISETP.GE.AND P2, PT, R2, R75, PT ;  /* 0x0000004b0200720c */ /* 0x000fe20003f46270 */
[----:B------:R-:W1:Y:S01]  /*4640*/  SHFL.BFLY PT, R8, R93, 0x2, 0x1f ;  /* 0x0c401f005d087f89 */ /* 0x000e6200000e0000 */
[----:B------:R-:W-:-:S02]  /*4650*/  FMNMX R15, R31, R4, !PT ;  /* 0x000000041f0f7209 */ /* 0x000fc40007800000 */
[----:B------:R-:W-:Y:S02]  /*4660*/  FSEL R38, R38, -INF , P3 ;  /* 0xff80000026267808 */ /* 0x000fe40001800000 */
[C---:B------:R-:W-:Y:S02]  /*4670*/  ISETP.GE.AND P4, PT, R2.reuse, R77, PT ;  /* 0x0000004d0200720c */ /* 0x040fe40003f86270 */
[----:B------:R-:W-:Y:S02]  /*4680*/  FSEL R39, R39, -INF , P2 ;  /* 0xff80000027277808 */ /* 0x000fe40001000000 */
[C---:B------:R-:W-:Y:S02]  /*4690*/  ISETP.GE.AND P2, PT, R2.reuse, R83, PT ;  /* 0x000000530200720c */ /* 0x040fe40003f46270 */
[----:B------:R-:W-:Y:S02]  /*46a0*/  ISETP.GE.AND P3, PT, R2, R79, PT ;  /* 0x0000004f0200720c */ /* 0x000fe40003f66270 */
[----:B------:R-:W-:-:S02]  /*46b0*/  FSEL R42, R42, -INF , P4 ;  /* 0xff8000002a2a7808 */ /* 0x000fc40002000000 */
[----:B------:R-:W-:Y:S02]  /*46c0*/  FSEL R47, R47, -INF , P2 ;  /* 0xff8000002f2f7808 */ /* 0x000fe40001000000 */
[----:B------:R-:W-:Y:S02]  /*46d0*/  FSEL R43, R43, -INF , P3 ;  /* 0xff8000002b2b7808 */ /* 0x000fe40001800000 */
[C---:B------:R-:W-:Y:S02]  /*46e0*/  ISETP.GE.AND P4, PT, R2.reuse, R85, PT ;  /* 0x000000550200720c */ /* 0x040fe40003f86270 */
[----:B------:R-:W-:Y:S02]  /*46f0*/  ISETP.GE.AND P3, PT, R2, R87, PT ;  /* 0x000000570200720c */ /* 0x000fe40003f66270 */
[----:B------:R-:W-:Y:S02]  /*4700*/  FSEL R50, R50, -INF , P4 ;  /* 0xff80000032327808 */ /* 0x000fe40002000000 */
[----:B-1----:R-:W-:-:S02]  /*4710*/  FMNMX R4, R93, R8, !PT ;  /* 0x000000085d047209 */ /* 0x002fc40007800000 */
[----:B------:R-:W-:Y:S02]  /*4720*/  FMNMX R8, R34, R15, !PT ;  /* 0x0000000f22087209 */ /* 0x000fe40007800000 */
[C---:B------:R-:W-:Y:S02]  /*4730*/  FSETP.NEU.AND P5, PT, R4.reuse, -INF , PT ;  /* 0xff8000000400780b */ /* 0x040fe40003fad000 */
[----:B------:R-:W-:Y:S02]  /*4740*/  FMNMX R17, R35, R8, !PT ;  /* 0x0000000823117209 */ /* 0x000fe40007800000 */
[----:B------:R-:W-:Y:S02]  /*4750*/  FSEL R15, R4, RZ, P5 ;  /* 0x000000ff040f7208 */ /* 0x000fe40002800000 */
[----:B------:R-:W-:Y:S02]  /*4760*/  FMNMX R8, R38, R17, !PT ;  /* 0x0000001126087209 */ /* 0x000fe40007800000 */
[----:B------:R-:W-:Y:S01]  /*4770*/  ISETP.GE.AND P5, PT, R2, R81, PT ;  /* 0x000000510200720c */ /* 0x000fe20003fa6270 */
[----:B------:R-:W-:Y:S01]  /*4780*/  FMUL R12, R15, UR17 ;  /* 0x000000110f0c7c20 */ /* 0x000fe20008400000 */
[----:B------:R-:W-:Y:S01]  /*4790*/  FMNMX R17, R39, R8, !PT ;  /* 0x0000000827117209 */ /* 0x000fe20007800000 */
[----:B------:R-:W-:Y:S01]  /*47a0*/  FADD R15, -R15, R10 ;  /* 0x0000000a0f0f7221 */ /* 0x000fe20000000100 */
[----:B------:R-:W-:Y:S01]  /*47b0*/  FSEL R46, R46, -INF , P5 ;  /* 0xff8000002e2e7808 */ /* 0x000fe20002800000 */
[--C-:B------:R-:W-:Y:S01]  /*47c0*/  FFMA R13, R13, UR17, -R12.reuse ;  /* 0x000000110d0d7c23 */ /* 0x100fe2000800080c */
[--C-:B------:R-:W-:Y:S01]  /*47d0*/  FFMA R25, R25, UR17, -R12.reuse ;  /* 0x0000001119197c23 */ /* 0x100fe2000800080c */
[----:B------:R-:W-:Y:S01]  /*47e0*/  FMNMX R8, R42, R17, !PT ;  /* 0x000000112a087209 */ /* 0x000fe20007800000 */
[--C-:B------:R-:W-:Y:S01]  /*47f0*/  FFMA R28, R28, UR17, -R12.reuse ;  /* 0x000000111c1c7c23 */ /* 0x100fe2000800080c */
[----:B------:R-:W-:Y:S01]  /*4800*/  ISETP.GE.AND P4, PT, R2, R91, PT ;  /* 0x0000005b0200720c */ /* 0x000fe20003f86270 */
[--C-:B------:R-:W-:Y:S01]  /*4810*/  FFMA R29, R29, UR17, -R12.reuse ;  /* 0x000000111d1d7c23 */ /* 0x100fe2000800080c */
[----:B------:R-:W-:Y:S01]  /*4820*/  FSETP.GEU.AND P6, PT, R13, -126, PT ;  /* 0xc2fc00000d00780b */ /* 0x000fe20003fce000 */
[--C-:B------:R-:W-:Y:S01]  /*4830*/  FFMA R32, R32, UR17, -R12.reuse ;  /* 0x0000001120207c23 */ /* 0x100fe2000800080c */
[----:B------:R-:W-:Y:S01]  /*4840*/  FSETP.GEU.AND P2, PT, R25, -126, PT ;  /* 0xc2fc00001900780b */ /* 0x000fe20003f4e000 */
[--C-:B------:R-:W-:Y:S01]  /*4850*/  FFMA R33, R33, UR17, -R12.reuse ;  /* 0x0000001121217c23 */ /* 0x100fe2000800080c */
[----:B------:R-:W-:Y:S01]  /*4860*/  FMNMX R17, R43, R8, !PT ;  /* 0x000000082b117209 */ /* 0x000fe20007800000 */
[--C-:B------:R-:W-:Y:S01]  /*4870*/  FFMA R36, R36, UR17, -R12.reuse ;  /* 0x0000001124247c23 */ /* 0x100fe2000800080c */
[----:B------:R-:W-:Y:S01]  /*4880*/  FSEL R51, R51, -INF , P3 ;  /* 0xff80000033337808 */ /* 0x000fe20001800000 */
[--C-:B------:R-:W-:Y:S01]  /*4890*/  FFMA R37, R37, UR17, -R12.reuse ;  /* 0x0000001125257c23 */ /* 0x100fe2000800080c */
[----:B------:R-:W-:Y:S01]  /*48a0*/  FMNMX R8, R46, R17, !PT ;  /* 0x000000112e087209 */ /* 0x000fe20007800000 */
[--C-:B------:R-:W-:Y:S01]  /*48b0*/  FFMA R40, R40, UR17, -R12.reuse ;  /* 0x0000001128287c23 */ /* 0x100fe2000800080c */
[----:B------:R-:W-:Y:S01]  /*48c0*/  ISETP.GE.AND P5, PT, R2, R89, PT ;  /* 0x000000590200720c */ /* 0x000fe20003fa6270 */
[--C-:B------:R-:W-:Y:S01]  /*48d0*/  FFMA R41, R41, UR17, -R12.reuse ;  /* 0x0000001129297c23 */ /* 0x100fe2000800080c */
[----:B------:R-:W-:Y:S01]  /*48e0*/  FMNMX R17, R47, R8, !PT ;  /* 0x000000082f117209 */ /* 0x000fe20007800000 */
[----:B------:R-:W-:Y:S01]  /*48f0*/  @!P6 FMUL R13, R13, 0.5 ;  /* 0x3f0000000d0de820 */ /* 0x000fe20000400000 */
[----:B------:R-:W-:Y:S01]  /*4900*/  FSETP.GEU.AND P3, PT, R28, -126, PT ;  /* 0xc2fc00001c00780b */ /* 0x000fe20003f6e000 */
[----:B------:R-:W-:Y:S01]  /*4910*/  @!P2 FMUL R25, R25, 0.5 ;  /* 0x3f0000001919a820 */ /* 0x000fe20000400000 */
[----:B------:R-:W-:Y:S01]  /*4920*/  FSEL R55, R55, -INF , P4 ;  /* 0xff80000037377808 */ /* 0x000fe20002000000 */
[----:B------:R-:W1:Y:S01]  /*4930*/  MUFU.EX2 R24, R13 ;  /* 0x0000000d00187308 */ /* 0x000e620000000800 */
[----:B------:R-:W-:Y:S01]  /*4940*/  FSETP.GEU.AND P4, PT, R29, -126, PT ;  /* 0xc2fc00001d00780b */ /* 0x000fe20003f8e000 */
[--C-:B------:R-:W-:Y:S01]  /*4950*/  FFMA R44, R44, UR17, -R12.reuse ;  /* 0x000000112c2c7c23 */ /* 0x100fe2000800080c */
[----:B------:R-:W-:Y:S01]  /*4960*/  FMNMX R8, R50, R17, !PT ;  /* 0x0000001132087209 */ /* 0x000fe20007800000 */
[--C-:B------:R-:W-:Y:S01]  /*4970*/  FFMA R45, R45, UR17, -R12.reuse ;  /* 0x000000112d2d7c23 */ /* 0x100fe2000800080c */
[----:B------:R-:W-:Y:S01]  /*4980*/  FSEL R54, R54, -INF , P5 ;  /* 0xff80000036367808 */ /* 0x000fe20002800000 */
[--C-:B------:R-:W-:Y:S01]  /*4990*/  FFMA R48, R48, UR17, -R12.reuse ;  /* 0x0000001130307c23 */ /* 0x100fe2000800080c */
[----:B------:R-:W-:Y:S01]  /*49a0*/  FSETP.GEU.AND P5, PT, R32, -126, PT ;  /* 0xc2fc00002000780b */ /* 0x000fe20003fae000 */
[----:B------:R-:W2:Y:S01]  /*49b0*/  MUFU.EX2 R25, R25 ;  /* 0x0000001900197308 */ /* 0x000ea20000000800 */
[----:B------:R-:W-:Y:S01]  /*49c0*/  FMNMX R17, R51, R8, !PT ;  /* 0x0000000833117209 */ /* 0x000fe20007800000 */
[----:B------:R-:W-:Y:S01]  /*49d0*/  @!P3 FMUL R28, R28, 0.5 ;  /* 0x3f0000001c1cb820 */ /* 0x000fe20000400000 */
[--C-:B------:R-:W-:Y:S01]  /*49e0*/  FFMA R49, R49, UR17, -R12.reuse ;  /* 0x0000001131317c23 */ /* 0x100fe2000800080c */
[--C-:B------:R-:W-:Y:S01]  /*49f0*/  FFMA R53, R53, UR17, -R12.reuse ;  /* 0x0000001135357c23 */ /* 0x100fe2000800080c */
[----:B------:R-:W-:Y:S01]  /*4a00*/  FMNMX R8, R54, R17, !PT ;  /* 0x0000001136087209 */ /* 0x000fe20007800000 */
[----:B------:R-:W-:Y:S01]  /*4a10*/  @!P4 FMUL R29, R29, 0.5 ;  /* 0x3f0000001d1dc820 */ /* 0x000fe20000400000 */
[----:B------:R-:W-:Y:S01]  /*4a20*/  FFMA R52, R52, UR17, -R12 ;  /* 0x0000001134347c23 */ /* 0x000fe2000800080c */
[----:B------:R-:W3:Y:S01]  /*4a30*/  MUFU.EX2 R28, R28 ;  /* 0x0000001c001c7308 */ /* 0x000ee20000000800 */
[----:B------:R-:W-:Y:S01]  /*4a40*/  FMNMX R8, R55, R8, !PT ;  /* 0x0000000837087209 */ /* 0x000fe20007800000 */
[----:B-1----:R-:W-:Y:S01]  /*4a50*/  @!P6 FMUL R24, R24, R24 ;  /* 0x000000181818e220 */ /* 0x002fe20000400000 */
[----:B------:R-:W-:Y:S01]  /*4a60*/  FSETP.GEU.AND P6, PT, R33, -126, PT ;  /* 0xc2fc00002100780b */ /* 0x000fe20003fce000 */
[----:B------:R-:W-:Y:S01]  /*4a70*/  @!P5 FMUL R32, R32, 0.5 ;  /* 0x3f0000002020d820 */ /* 0x000fe20000400000 */
[----:B------:R-:W-:Y:S01]  /*4a80*/  FMUL R15, R15, UR17 ;  /* 0x000000110f0f7c20 */ /* 0x000fe20008400000 */
[----:B------:R-:W1:Y:S02]  /*4a90*/  SHFL.BFLY PT, R13, R8, 0x1, 0x1f ;  /* 0x0c201f00080d7f89 */ /* 0x000e6400000e0000 */
[----:B------:R-:W4:Y:S01]  /*4aa0*/  MUFU.EX2 R29, R29 ;  /* 0x0000001d001d7308 */ /* 0x000f220000000800 */
[----:B--2---:R-:W-:Y:S01]  /*4ab0*/  @!P2 FMUL R25, R25, R25 ;  /* 0x000000191919a220 */ /* 0x004fe20000400000 */
[----:B------:R-:W-:-:S06]  /*4ac0*/  FSETP.GEU.AND P2, PT, R36, -126, PT ;  /* 0xc2fc00002400780b */ /* 0x000fcc0003f4e000 */
[----:B------:R-:W2:Y:S01]  /*4ad0*/  MUFU.EX2 R32, R32 ;  /* 0x0000002000207308 */ /* 0x000ea20000000800 */
[----:B------:R-:W-:Y:S01]  /*4ae0*/  @!P6 FMUL R33, R33, 0.5 ;  /* 0x3f0000002121e820 */ /* 0x000fe20000400000 */
[----:B---3--:R-:W-:Y:S01]  /*4af0*/  @!P3 FMUL R28, R28, R28 ;  /* 0x0000001c1c1cb220 */ /* 0x008fe20000400000 */
[----:B------:R-:W-:-:S04]  /*4b00*/  FSETP.GEU.AND P3, PT, R37, -126, PT ;  /* 0xc2fc00002500780b */ /* 0x000fc80003f6e000 */
[----:B------:R-:W-:Y:S01]  /*4b10*/  @!P2 FMUL R36, R36, 0.5 ;  /* 0x3f0000002424a820 */ /* 0x000fe20000400000 */
[----:B------:R-:W3:Y:S01]  /*4b20*/  MUFU.EX2 R33, R33 ;  /* 0x0000002100217308 */ /* 0x000ee20000000800 */
[----:B----4-:R-:W-:Y:S01]  /*4b30*/  @!P4 FMUL R29, R29, R29 ;  /* 0x0000001d1d1dc220 */ /* 0x010fe20000400000 */
[----:B------:R-:W-:Y:S02]  /*4b40*/  FSETP.GEU.AND P4, PT, R40, -126, PT ;  /* 0xc2fc00002800780b */ /* 0x000fe40003f8e000 */
[----:B-1----:R-:W-:-:S04]  /*4b50*/  FMNMX R8, R8, R13, !PT ;  /* 0x0000000d08087209 */ /* 0x002fc80007800000 */
[----:B------:R-:W1:Y:S01]  /*4b60*/  MUFU.EX2 R36, R36 ;  /* 0x0000002400247308 */ /* 0x000e620000000800 */
[----:B--2---:R-:W-:Y:S01]  /*4b70*/  @!P5 FMUL R32, R32, R32 ;  /* 0x000000202020d220 */ /* 0x004fe20000400000 */
[----:B------:R-:W-:Y:S01]  /*4b80*/  FSETP.GEU.AND P5, PT, R41, -126, PT ;  /* 0xc2fc00002900780b */ /* 0x000fe20003fae000 */
[----:B------:R-:W2:Y:S01]  /*4b90*/  SHFL.BFLY PT, R19, R8, 0x2, 0x1f ;  /* 0x0c401f0008137f89 */ /* 0x000ea200000e0000 */
[----:B------:R-:W-:-:S03]  /*4ba0*/  @!P3 FMUL R37, R37, 0.5 ;  /* 0x3f0000002525b820 */ /* 0x000fc60000400000 */
[----:B------:R-:W-:Y:S01]  /*4bb0*/  @!P4 FMUL R40, R40, 0.5 ;  /* 0x3f0000002828c820 */ /* 0x000fe20000400000 */
[----:B---3--:R-:W-:Y:S01]  /*4bc0*/  @!P6 FMUL R33, R33, R33 ;  /* 0x000000212121e220 */ /* 0x008fe20000400000 */
[----:B------:R-:W-:Y:S01]  /*4bd0*/  FSETP.GEU.AND P6, PT, R44, -126, PT ;  /* 0xc2fc00002c00780b */ /* 0x000fe20003fce000 */
[----:B------:R-:W3:Y:S05]  /*4be0*/  MUFU.EX2 R37, R37 ;  /* 0x0000002500257308 */ /* 0x000eea0000000800 */
[----:B------:R-:W-:Y:S01]  /*4bf0*/  @!P5 FMUL R41, R41, 0.5 ;  /* 0x3f0000002929d820 */ /* 0x000fe20000400000 */
[----:B-1----:R-:W-:Y:S01]  /*4c00*/  @!P2 FMUL R36, R36, R36 ;  /* 0x000000242424a220 */ /* 0x002fe20000400000 */
[----:B------:R-:W-:Y:S01]  /*4c10*/  FSETP.GEU.AND P2, PT, R45, -126, PT ;  /* 0xc2fc00002d00780b */ /* 0x000fe20003f4e000 */
[----:B------:R-:W1:Y:S04]  /*4c20*/  MUFU.EX2 R13, R40 ;  /* 0x00000028000d7308 */ /* 0x000e680000000800 */
[----:B------:R-:W-:-:S04]  /*4c30*/  @!P6 FMUL R44, R44, 0.5 ;  /* 0x3f0000002c2ce820 */ /* 0x000fc80000400000 */
[----:B------:R-:W4:Y:S01]  /*4c40*/  MUFU.EX2 R14, R41 ;  /* 0x00000029000e7308 */ /* 0x000f220000000800 */
[----:B---3--:R-:W-:Y:S01]  /*4c50*/  @!P3 FMUL R37, R37, R37 ;  /* 0x000000252525b220 */ /* 0x008fe20000400000 */
[----:B--2---:R-:W-:Y:S02]  /*4c60*/  FMNMX R8, R8, R19, !PT ;  /* 0x0000001308087209 */ /* 0x004fe40007800000 */
[----:B------:R-:W-:Y:S01]  /*4c70*/  @!P2 FMUL R45, R45, 0.5 ;  /* 0x3f0000002d2da820 */ /* 0x000fe20000400000 */
[----:B------:R-:W-:-:S03]  /*4c80*/  FSETP.GEU.AND P3, PT, R48, -126, PT ;  /* 0xc2fc00003000780b */ /* 0x000fc60003f6e000 */
[----:B------:R-:W2:Y:S01]  /*4c90*/  MUFU.EX2 R17, R44 ;  /* 0x0000002c00117308 */ /* 0x000ea20000000800 */
[----:B-1----:R-:W-:Y:S01]  /*4ca0*/  @!P4 FMUL R13, R13, R13 ;  /* 0x0000000d0d0dc220 */ /* 0x002fe20000400000 */
[----:B------:R-:W-:-:S06]  /*4cb0*/  FSETP.GEU.AND P4, PT, R49, -126, PT ;  /* 0xc2fc00003100780b */ /* 0x000fcc0003f8e000 */
[----:B------:R-:W1:Y:S01]  /*4cc0*/  MUFU.EX2 R16, R45 ;  /* 0x0000002d00107308 */ /* 0x000e620000000800 */
[----:B----4-:R-:W-:Y:S01]  /*4cd0*/  @!P5 FMUL R14, R14, R14 ;  /* 0x0000000e0e0ed220 */ /* 0x010fe20000400000 */
[----:B------:R-:W-:Y:S01]  /*4ce0*/  FSETP.NEU.AND P5, PT, R8, -INF , PT ;  /* 0xff8000000800780b */ /* 0x000fe20003fad000 */
[----:B------:R-:W-:Y:S02]  /*4cf0*/  @!P3 FMUL R48, R48, 0.5 ;  /* 0x3f0000003030b820 */ /* 0x000fe40000400000 */
[----:B------:R-:W-:Y:S01]  /*4d00*/  FADD R10, R25, R14 ;  /* 0x0000000e190a7221 */ /* 0x000fe20000000000 */
[----:B------:R-:W-:Y:S01]  /*4d10*/  FSEL R20, R8, RZ, P5 ;  /* 0x000000ff08147208 */ /* 0x000fe20002800000 */
[----:B------:R-:W-:Y:S01]  /*4d20*/  @!P4 FMUL R49, R49, 0.5 ;  /* 0x3f0000003131c820 */ /* 0x000fe20000400000 */
[----:B------:R-:W3:Y:S01]  /*4d30*/  MUFU.EX2 R19, R48 ;  /* 0x0000003000137308 */ /* 0x000ee20000000800 */
[----:B--2---:R-:W-:Y:S01]  /*4d40*/  @!P6 FMUL R17, R17, R17 ;  /* 0x000000111111e220 */ /* 0x004fe20000400000 */
[----:B------:R-:W-:Y:S01]  /*4d50*/  FSETP.GEU.AND P6, PT, R53, -126, PT ;  /* 0xc2fc00003500780b */ /* 0x000fe20003fce000 */
[----:B------:R-:W-:Y:S01]  /*4d60*/  FMUL R22, R20, UR17 ;  /* 0x0000001114167c20 */ /* 0x000fe20008400000 */
[----:B------:R-:W-:Y:S01]  /*4d70*/  FSETP.GEU.AND P5, PT, R52, -126, PT ;  /* 0xc2fc00003400780b */ /* 0x000fe20003fae000 */
[----:B------:R-:W-:-:S02]  /*4d80*/  FADD R20, -R20, R11 ;  /* 0x0000000b14147221 */ /* 0x000fc40000000100 */
[--C-:B------:R-:W-:Y:S01]  /*4d90*/  FFMA R26, R26, UR17, -R22.reuse ;  /* 0x000000111a1a7c23 */ /* 0x100fe20008000816 */
[----:B------:R-:W2:Y:S01]  /*4da0*/  MUFU.EX2 R12, R49 ;  /* 0x00000031000c7308 */ /* 0x000ea20000000800 */
[----:B-1----:R-:W-:Y:S01]  /*4db0*/  @!P2 FMUL R16, R16, R16 ;  /* 0x000000101010a220 */ /* 0x002fe20000400000 */
        /* <DEDUP_REMOVED lines=8> */
[----:B---3--:R-:W-:Y:S01]  /*4e40*/  @!P3 FMUL R19, R19, R19 ;  /* 0x000000131313b220 */ /* 0x008fe20000400000 */
        /* <DEDUP_REMOVED lines=10> */
[----:B------:R-:W-:Y:S01]  /*4ef0*/  FFMA R54, R54, UR17, -R22 ;  /* 0x0000001136367c23 */ /* 0x000fe20008000816 */
[----:B------:R-:W-:-:S03]  /*4f00*/  FADD R11, R33, R12 ;  /* 0x0000000c210b7221 */ /* 0x000fc60000000000 */
[----:B------:R-:W-:-:S03]  /*4f10*/  @!P3 FMUL R27, R27, 0.5 ;  /* 0x3f0000001b1bb820 */ /* 0x000fc60000400000 */
[----:B------:R3:W4:Y:S01]  /*4f20*/  MUFU.EX2 R40, R26 ;  /* 0x0000001a00287308 */ /* 0x0007220000000800 */
[----:B-1----:R-:W-:Y:S01]  /*4f30*/  @!P6 FMUL R18, R18, R18 ;  /* 0x000000121212e220 */ /* 0x002fe20000400000 */
[----:B------:R-:W-:Y:S02]  /*4f40*/  FSETP.GEU.AND P6, PT, R41, -126, PT ;  /* 0xc2fc00002900780b */ /* 0x000fe40003fce000 */
[----:B------:R-:W-:-:S04]  /*4f50*/  @!P4 FMUL R30, R30, 0.5 ;  /* 0x3f0000001e1ec820 */ /* 0x000fc80000400000 */
[----:B------:R1:W5:Y:S01]  /*4f60*/  MUFU.EX2 R31, R27 ;  /* 0x0000001b001f7308 */ /* 0x0003620000000800 */
[----:B---3--:R-:W-:Y:S01]  /*4f70*/  FFMA R26, R35, UR17, -R22 ;  /* 0x00000011231a7c23 */ /* 0x008fe20008000816 */
[----:B--2---:R-:W-:Y:S01]  /*4f80*/  @!P5 FMUL R21, R21, R21 ;  /* 0x000000151515d220 */ /* 0x004fe20000400000 */
[----:B------:R-:W-:-:S04]  /*4f90*/  FSETP.GEU.AND P5, PT, R23, -126, PT ;  /* 0xc2fc00001700780b */ /* 0x000fc80003fae000 */
[----:B------:R-:W-:Y:S01]  /*4fa0*/  @!P6 FMUL R41, R41, 0.5 ;  /* 0x3f0000002929e820 */ /* 0x000fe20000400000 */
[----:B------:R2:W3:Y:S01]  /*4fb0*/  MUFU.EX2 R34, R30 ;  /* 0x0000001e00227308 */ /* 0x0004e20000000800 */
[----:B----4-:R-:W-:Y:S01]  /*4fc0*/  @!P2 FMUL R40, R40, R40 ;  /* 0x000000282828a220 */ /* 0x010fe20000400000 */
[----:B------:R-:W-:Y:S01]  /*4fd0*/  FSETP.GEU.AND P2, PT, R26, -126, PT ;  /* 0xc2fc00001a00780b */ /* 0x000fe20003f4e000 */
[----:B-1----:R-:W-:-:S05]  /*4fe0*/  FFMA R27, R38, UR17, -R22 ;  /* 0x00000011261b7c23 */ /* 0x002fca0008000816 */
[----:B------:R-:W-:Y:S01]  /*4ff0*/  @!P5 FMUL R23, R23, 0.5 ;  /* 0x3f0000001717d820 */ /* 0x000fe20000400000 */
[----:B--2---:R-:W-:Y:S01]  /*5000*/  FFMA R30, R39, UR17, -R22 ;  /* 0x00000011271e7c23 */ /* 0x004fe20008000816 */
[----:B-----5:R-:W-:Y:S01]  /*5010*/  @!P3 FMUL R31, R31, R31 ;  /* 0x0000001f1f1fb220 */ /* 0x020fe20000400000 */
[----:B------:R-:W1:Y:S01]  /*5020*/  MUFU.EX2 R41, R41 ;  /* 0x0000002900297308 */ /* 0x000e620000000800 */
[----:B------:R-:W-:-:S03]  /*5030*/  FSETP.GEU.AND P3, PT, R27, -126, PT ;  /* 0xc2fc00001b00780b */ /* 0x000fc60003f6e000 */
[----:B------:R-:W-:Y:S01]  /*5040*/  @!P2 FMUL R26, R26, 0.5 ;  /* 0x3f0000001a1aa820 */ /* 0x000fe20000400000 */
[----:B---3--:R-:W-:Y:S01]  /*5050*/  @!P4 FMUL R34, R34, R34 ;  /* 0x000000222222c220 */ /* 0x008fe20000400000 */
[----:B------:R-:W-:Y:S02]  /*5060*/  FSETP.GEU.AND P4, PT, R30, -126, PT ;  /* 0xc2fc00001e00780b */ /* 0x000fe40003f8e000 */
[----:B------:R2:W3:Y:S06]  /*5070*/  MUFU.EX2 R35, R23 ;  /* 0x0000001700237308 */ /* 0x0004ec0000000800 */
[----:B------:R-:W-:-:S02]  /*5080*/  @!P3 FMUL R27, R27, 0.5 ;  /* 0x3f0000001b1bb820 */ /* 0x000fc40000400000 */
[----:B------:R4:W5:Y:S01]  /*5090*/  MUFU.EX2 R38, R26 ;  /* 0x0000001a00267308 */ /* 0x0009620000000800 */
[--C-:B--2---:R-:W-:Y:S01]  /*50a0*/  FFMA R23, R42, UR17, -R22.reuse ;  /* 0x000000112a177c23 */ /* 0x104fe20008000816 */
[----:B-1----:R-:W-:Y:S01]  /*50b0*/  @!P6 FMUL R41, R41, R41 ;  /* 0x000000292929e220 */ /* 0x002fe20000400000 */
[----:B------:R-:W-:Y:S01]  /*50c0*/  FSETP.GEU.AND P6, PT, R44, -126, PT ;  /* 0xc2fc00002c00780b */ /* 0x000fe20003fce000 */
[----:B------:R-:W-:Y:S01]  /*50d0*/  @!P4 FMUL R30, R30, 0.5 ;  /* 0x3f0000001e1ec820 */ /* 0x000fe20000400000 */
[----:B------:R-:W-:-:S03]  /*50e0*/  FFMA R22, R55, UR17, -R22 ;  /* 0x0000001137167c23 */ /* 0x000fc60008000816 */
[----:B------:R1:W2:Y:S01]  /*50f0*/  MUFU.EX2 R39, R27 ;  /* 0x0000001b00277308 */ /* 0x0002a20000000800 */
[----:B---3--:R-:W-:Y:S01]  /*5100*/  @!P5 FMUL R35, R35, R35 ;  /* 0x000000232323d220 */ /* 0x008fe20000400000 */
[----:B------:R-:W-:Y:S01]  /*5110*/  FSETP.GEU.AND P5, PT, R23, -126, PT ;  /* 0xc2fc00001700780b */ /* 0x000fe20003fae000 */
[----:B----4-:R-:W-:Y:S01]  /*5120*/  FADD R26, R10, R11 ;  /* 0x0000000b0a1a7221 */ /* 0x010fe20000000000 */
[----:B------:R-:W-:Y:S01]  /*5130*/  FADD R10, R24, R13 ;  /* 0x0000000d180a7221 */ /* 0x000fe20000000000 */
[----:B------:R-:W-:Y:S01]  /*5140*/  FADD R11, R28, R17 ;  /* 0x000000111c0b7221 */ /* 0x000fe20000000000 */
[----:B------:R-:W-:Y:S02]  /*5150*/  F2FP.F16.F32.PACK_AB R24, R25, R24 ;  /* 0x000000181918723e */ /* 0x000fe400000000ff */
[----:B------:R3:W4:Y:S01]  /*5160*/  MUFU.EX2 R42, R30 ;  /* 0x0000001e002a7308 */ /* 0x0007220000000800 */
[----:B-----5:R-:W-:Y:S01]  /*5170*/  @!P2 FMUL R38, R38, R38 ;  /* 0x000000262626a220 */ /* 0x020fe20000400000 */
[----:B------:R-:W-:Y:S01]  /*5180*/  FSETP.GEU.AND P2, PT, R46, -126, PT ;  /* 0xc2fc00002e00780b */ /* 0x000fe20003f4e000 */
[----:B------:R-:W-:Y:S01]  /*5190*/  @!P6 FMUL R44, R44, 0.5 ;  /* 0x3f0000002c2ce820 */ /* 0x000fe20000400000 */
[----:B-1----:R-:W-:Y:S01]  /*51a0*/  FADD R27, R37, R18 ;  /* 0x00000012251b7221 */ /* 0x002fe20000000000 */
[----:B------:R-:W-:-:S02]  /*51b0*/  F2FP.F16.F32.PACK_AB R25, R31, R40 ;  /* 0x000000281f19723e */ /* 0x000fc400000000ff */
[----:B------:R-:W-:Y:S01]  /*51c0*/  @!P5 FMUL R23, R23, 0.5 ;  /* 0x3f0000001717d820 */ /* 0x000fe20000400000 */
[----:B--2---:R-:W-:Y:S01]  /*51d0*/  @!P3 FMUL R39, R39, R39 ;  /* 0x000000272727b220 */ /* 0x004fe20000400000 */
[----:B------:R-:W-:Y:S02]  /*51e0*/  FSETP.GEU.AND P3, PT, R47, -126, PT ;  /* 0xc2fc00002f00780b */ /* 0x000fe40003f6e000 */
[----:B------:R1:W2:Y:S01]  /*51f0*/  MUFU.EX2 R43, R23 ;  /* 0x00000017002b7308 */ /* 0x0002a20000000800 */
[----:B---3--:R-:W-:Y:S01]  /*5200*/  FMUL R30, R20, UR17 ;  /* 0x00000011141e7c20 */ /* 0x008fe20008400000 */
[----:B------:R-:W-:Y:S02]  /*5210*/  FADD R20, R29, R16 ;  /* 0x000000101d147221 */ /* 0x000fe40000000000 */
[----:B------:R-:W-:Y:S01]  /*5220*/  @!P2 FMUL R46, R46, 0.5 ;  /* 0x3f0000002e2ea820 */ /* 0x000fe20000400000 */
[----:B----4-:R-:W-:Y:S01]  /*5230*/  @!P4 FMUL R42, R42, R42 ;  /* 0x0000002a2a2ac220 */ /* 0x010fe20000400000 */
[----:B------:R-:W-:-:S02]  /*5240*/  FSETP.GEU.AND P4, PT, R50, -126, PT ;  /* 0xc2fc00003200780b */ /* 0x000fc40003f8e000 */
[----:B------:R-:W3:Y:S01]  /*5250*/  MUFU.EX2 R44, R44 ;  /* 0x0000002c002c7308 */ /* 0x000ee20000000800 */
[----:B------:R-:W-:Y:S01]  /*5260*/  FADD R27, R20, R27 ;  /* 0x0000001b141b7221 */ /* 0x000fe20000000000 */
[----:B-1----:R-:W-:Y:S01]  /*5270*/  FADD R23, R32, R19 ;  /* 0x0000001320177221 */ /* 0x002fe20000000000 */
[----:B------:R-:W-:Y:S02]  /*5280*/  @!P3 FMUL R47, R47, 0.5 ;  /* 0x3f0000002f2fb820 */ /* 0x000fe40000400000 */
[----:B------:R-:W-:Y:S01]  /*5290*/  FADD R27, R26, R27 ;  /* 0x0000001b1a1b7221 */ /* 0x000fe20000000000 */
[----:B------:R-:W-:Y:S01]  /*52a0*/  FADD R10, R10, R23 ;  /* 0x000000170a0a7221 */ /* 0x000fe20000000000 */
[----:B------:R-:W-:Y:S01]  /*52b0*/  F2FP.F16.F32.PACK_AB R26, R29, R28 ;  /* 0x0000001c1d1a723e */ /* 0x000fe200000000ff */
[----:B------:R-:W1:Y:S01]  /*52c0*/  MUFU.EX2 R45, R46 ;  /* 0x0000002e002d7308 */ /* 0x000e620000000800 */
[----:B--2---:R-:W-:Y:S01]  /*52d0*/  @!P5 FMUL R43, R43, R43 ;  /* 0x0000002b2b2bd220 */ /* 0x004fe20000400000 */
[----:B------:R-:W-:Y:S01]  /*52e0*/  FSETP.GEU.AND P5, PT, R51, -126, PT ;  /* 0xc2fc00003300780b */ /* 0x000fe20003fae000 */
[----:B------:R-:W-:Y:S01]  /*52f0*/  @!P4 FMUL R50, R50, 0.5 ;  /* 0x3f0000003232c820 */ /* 0x000fe20000400000 */
[----:B------:R-:W-:-:S02]  /*5300*/  F2FP.F16.F32.PACK_AB R28, R33, R32 ;  /* 0x00000020211c723e */ /* 0x000fc400000000ff */
[----:B------:R-:W-:Y:S02]  /*5310*/  F2FP.F16.F32.PACK_AB R29, R38, R41 ;  /* 0x00000029261d723e */ /* 0x000fe400000000ff */
[----:B------:R-:W2:Y:S01]  /*5320*/  MUFU.EX2 R48, R47 ;  /* 0x0000002f00307308 */ /* 0x000ea20000000800 */
[----:B---3--:R-:W-:Y:S01]  /*5330*/  @!P6 FMUL R44, R44, R44 ;  /* 0x0000002c2c2ce220 */ /* 0x008fe20000400000 */
[----:B------:R-:W-:Y:S02]  /*5340*/  FSETP.GEU.AND P6, PT, R54, -126, PT ;  /* 0xc2fc00003600780b */ /* 0x000fe40003fce000 */
[----:B------:R-:W-:Y:S01]  /*5350*/  F2FP.F16.F32.PACK_AB R32, R14, R13 ;  /* 0x0000000d0e20723e */ /* 0x000fe200000000ff */
[----:B------:R-:W-:Y:S01]  /*5360*/  FADD R23, R31, R44 ;  /* 0x0000002c1f177221 */ /* 0x000fe20000000000 */
[----:B------:R-:W-:Y:S01]  /*5370*/  F2FP.F16.F32.PACK_AB R31, R42, R39 ;  /* 0x000000272a1f723e */ /* 0x000fe200000000ff */
[----:B------:R-:W-:Y:S01]  /*5380*/  @!P5 FMUL R51, R51, 0.5 ;  /* 0x3f0000003333d820 */ /* 0x000fe20000400000 */
[----:B------:R-:W3:Y:S01]  /*5390*/  MUFU.EX2 R50, R50 ;  /* 0x0000003200327308 */ /* 0x000ee20000000800 */
[----:B-1----:R-:W-:Y:S01]  /*53a0*/  @!P2 FMUL R45, R45, R45 ;  /* 0x0000002d2d2da220 */ /* 0x002fe20000400000 */
[----:B------:R-:W-:-:S02]  /*53b0*/  FSETP.GEU.AND P2, PT, R22, -126, PT ;  /* 0xc2fc00001600780b */ /* 0x000fc40003f4e000 */
[----:B------:R-:W-:Y:S01]  /*53c0*/  F2FP.F16.F32.PACK_AB R33, R44, R43 ;  /* 0x0000002b2c21723e */ /* 0x000fe200000000ff */
[----:B------:R-:W-:Y:S02]  /*53d0*/  FADD R46, R34, R45 ;  /* 0x0000002d222e7221 */ /* 0x000fe40000000000 */
[----:B------:R-:W-:Y:S01]  /*53e0*/  @!P6 FMUL R54, R54, 0.5 ;  /* 0x3f0000003636e820 */ /* 0x000fe20000400000 */
[----:B------:R-:W1:Y:S01]  /*53f0*/  MUFU.EX2 R51, R51 ;  /* 0x0000003300337308 */ /* 0x000e620000000800 */
[----:B--2---:R-:W-:Y:S01]  /*5400*/  @!P3 FMUL R48, R48, R48 ;  /* 0x000000303030b220 */ /* 0x004fe20000400000 */
[----:B------:R-:W-:-:S03]  /*5410*/  FSETP.GEU.AND P3, PT, R15, -126, PT ;  /* 0xc2fc00000f00780b */ /* 0x000fc60003f6e000 */
[----:B------:R-:W-:Y:S02]  /*5420*/  FADD R49, R35, R48 ;  /* 0x0000003023317221 */ /* 0x000fe40000000000 */
[----:B------:R-:W-:Y:S01]  /*5430*/  @!P2 FMUL R22, R22, 0.5 ;  /* 0x3f0000001616a820 */ /* 0x000fe20000400000 */
[----:B------:R-:W2:Y:S01]  /*5440*/  MUFU.EX2 R54, R54 ;  /* 0x0000003600367308 */ /* 0x000ea20000000800 */
[----:B---3--:R-:W-:Y:S01]  /*5450*/  @!P4 FMUL R50, R50, R50 ;  /* 0x000000323232c220 */ /* 0x008fe20000400000 */
[----:B------:R-:W-:-:S03]  /*5460*/  FSETP.GEU.AND P4, PT, R30, -126, PT ;  /* 0xc2fc00001e00780b */ /* 0x000fc60003f8e000 */
[----:B------:R-:W-:Y:S02]  /*5470*/  FADD R53, R41, R50 ;  /* 0x0000003229357221 */ /* 0x000fe40000000000 */
[----:B------:R-:W-:Y:S01]  /*5480*/  @!P3 FMUL R15, R15, 0.5 ;  /* 0x3f0000000f0fb820 */ /* 0x000fe20000400000 */
[----:B------:R3:W4:Y:S01]  /*5490*/  MUFU.EX2 R47, R22 ;  /* 0x00000016002f7308 */ /* 0x0007220000000800 */
[----:B-1----:R-:W-:-:S04]  /*54a0*/  @!P5 FMUL R51, R51, R51 ;  /* 0x000000333333d220 */ /* 0x002fc80000400000 */
[----:B------:R-:W-:Y:S01]  /*54b0*/  FADD R52, R38, R51 ;  /* 0x0000003326347221 */ /* 0x000fe20000000000 */
[----:B------:R-:W-:Y:S01]  /*54c0*/  F2FP.F16.F32.PACK_AB R38, R18, R21 ;  /* 0x000000151226723e */ /* 0x000fe200000000ff */
[----:B------:R-:W-:Y:S01]  /*54d0*/  @!P4 FMUL R30, R30, 0.5 ;  /* 0x3f0000001e1ec820 */ /* 0x000fe20000400000 */
[----:B------:R-:W1:Y:S01]  /*54e0*/  MUFU.EX2 R15, R15 ;  /* 0x0000000f000f7308 */ /* 0x000e620000000800 */
[----:B---3--:R-:W-:Y:S01]  /*54f0*/  FADD R22, R36, R21 ;  /* 0x0000001524167221 */ /* 0x008fe20000000000 */
[----:B--2---:R-:W-:Y:S01]  /*5500*/  @!P6 FMUL R54, R54, R54 ;  /* 0x000000363636e220 */ /* 0x004fe20000400000 */
[----:B------:R-:W-:Y:S02]  /*5510*/  FADD R23, R23, R52 ;  /* 0x0000003417177221 */ /* 0x000fe40000000000 */
[----:B------:R-:W-:Y:S01]  /*5520*/  FADD R11, R11, R22 ;  /* 0x000000160b0b7221 */ /* 0x000fe20000000000 */
[----:B------:R-:W-:Y:S01]  /*5530*/  FADD R22, R40, R43 ;  /* 0x0000002b28167221 */ /* 0x000fe20000000000 */
[----:B------:R-:W-:Y:S01]  /*5540*/  FADD R55, R39, R54 ;  /* 0x0000003627377221 */ /* 0x000fe20000000000 */
[----:B------:R2:W3:Y:S01]  /*5550*/  MUFU.EX2 R20, R30 ;  /* 0x0000001e00147308 */ /* 0x0004e20000000800 */
[----:B----4-:R-:W-:Y:S01]  /*5560*/  @!P2 FMUL R47, R47, R47 ;  /* 0x0000002f2f2fa220 */ /* 0x010fe20000400000 */
[----:B------:R-:W-:Y:S01]  /*5570*/  FADD R22, R22, R53 ;  /* 0x0000003516167221 */ /* 0x000fe20000000000 */
[----:B------:R-:W-:Y:S01]  /*5580*/  FADD R55, R46, R55 ;  /* 0x000000372e377221 */ /* 0x000fe20000000000 */
[----:B------:R-:W-:Y:S01]  /*5590*/  FADD R10, R10, R11 ;  /* 0x0000000b0a0a7221 */ /* 0x000fe20000000000 */
[----:B------:R-:W-:Y:S01]  /*55a0*/  FADD R72, R42, R47 ;  /* 0x0000002f2a487221 */ /* 0x000fe20000000000 */
[----:B------:R-:W-:Y:S01]  /*55b0*/  SHF.L.U32 R11, R9, 0x1f, RZ ;  /* 0x0000001f090b7819 */ /* 0x000fe200000006ff */
[----:B------:R-:W-:Y:S01]  /*55c0*/  FADD R22, R22, R55 ;  /* 0x0000003716167221 */ /* 0x000fe20000000000 */
[----:B------:R-:W-:Y:S01]  /*55d0*/  FADD R10, R10, R27 ;  /* 0x0000001b0a0a7221 */ /* 0x000fe20000000000 */
[----:B------:R-:W-:Y:S01]  /*55e0*/  FADD R72, R49, R72 ;  /* 0x0000004831487221 */ /* 0x000fe20000000000 */
[----:B-1----:R-:W-:Y:S01]  /*55f0*/  @!P3 FMUL R15, R15, R15 ;  /* 0x0000000f0f0fb220 */ /* 0x002fe20000400000 */
[----:B------:R1:W4:Y:S01]  /*5600*/  SYNCS.PHASECHK.TRANS64.TRYWAIT P2, [UR6+0x7000], R11 ;  /* 0x0070000bff0075a7 */ /* 0x0003220008040146 */
[----:B--2---:R-:W-:Y:S01]  /*5610*/  F2FP.F16.F32.PACK_AB R30, R37, R36 ;  /* 0x00000024251e723e */ /* 0x004fe200000000ff */
[----:B------:R-:W-:Y:S01]  /*5620*/  FADD R23, R23, R72 ;  /* 0x0000004817177221 */ /* 0x000fe20000000000 */
[----:B------:R-:W-:Y:S01]  /*5630*/  F2FP.F16.F32.PACK_AB R27, R35, R34 ;  /* 0x00000022231b723e */ /* 0x000fe200000000ff */
[----:B------:R-:W-:Y:S01]  /*5640*/  FFMA R6, R15, R6, R10 ;  /* 0x000000060f067223 */ /* 0x000fe2000000000a */
[-C--:B------:R-:W-:Y:S01]  /*5650*/  FMUL R56, R56, R15.reuse ;  /* 0x0000000f38387220 */ /* 0x080fe20000400000 */
[----:B------:R-:W-:Y:S01]  /*5660*/  FADD R23, R22, R23 ;  /* 0x0000001716177221 */ /* 0x000fe20000000000 */
[----:B---3--:R-:W-:Y:S01]  /*5670*/  @!P4 FMUL R20, R20, R20 ;  /* 0x000000141414c220 */ /* 0x008fe20000400000 */
        /* <DEDUP_REMOVED lines=19> */
[----:B------:R-:W-:Y:S01]  /*57b0*/  F2FP.F16.F32.PACK_AB R37, R51, R50 ;  /* 0x000000323325723e */ /* 0x000fe200000000ff */
[----:B-1----:R-:W-:Y:S06]  /*57c0*/  @!P0 BRA `(.L_x_39) ;  /* 0x0000000000048947 */ /* 0x002fec0003800000 */
[----:B------:R-:W-:Y:S01]  /*57d0*/  BPT.TRAP 0x1 ;  /* 0x000000040000795c */ /* 0x000fe20000300000 */
.L_x_39:
[----:B----4-:R-:W-:Y:S05]  /*57e0*/  @P2 BRA `(.L_x_40) ;  /* 0x0000000000082947 */ /* 0x010fea0003800000 */
[----:B------:R-:W1:Y:S02]  /*57f0*/  SYNCS.PHASECHK.TRANS64.TRYWAIT P2, [UR6+0x7000], R11 ;  /* 0x0070000bff0075a7 */ /* 0x000e640008040146 */
[----:B-1----:R-:W-:Y:S05]  /*5800*/  @!P2 BRA `(.L_x_41) ;  /* 0x000000240098a947 */ /* 0x002fea0003800000 */
.L_x_40:
        /* <DEDUP_REMOVED lines=23> */
.L_x_42:
[----:B------:R-:W-:-:S04]  /*5980*/  ULEA UR6, UR13, UR38, 0x3 ;  /* 0x000000260d067291 */ /* 0x000fc8000f8e183f */
[----:B------:R-:W-:-:S04]  /*5990*/  UIADD3 UR6, UR6, 0x7028, URZ ;  /* 0x0000702806067890 */ /* 0x000fc8000fffe03f */
[----:B------:R-:W-:-:S09]  /*59a0*/  UPRMT UR6, URZ, 0x654, UR6 ;  /* 0x000006543f067896 */ /* 0x000fd20008000006 */
[----:B------:R-:W-:Y:S01]  /*59b0*/  SYNCS.ARRIVE.TRANS64.RED.A1T0 RZ, [UR6], RZ ;  /* 0x000000ffffff79a7 */ /* 0x000fe20008100406 */
[----:B------:R-:W-:Y:S05]  /*59c0*/  @P1 BRA `(.L_x_43) ;  /* 0x0000000000041947 */ /* 0x000fea0003800000 */
[----:B------:R-:W-:Y:S01]  /*59d0*/  BPT.TRAP 0x1 ;  /* 0x000000040000795c */ /* 0x000fe20000300000 */
.L_x_43:
[----:B------:R-:W-:-:S04]  /*59e0*/  UIADD3 UR13, UR13, 0x1, URZ ;  /* 0x000000010d0d7890 */ /* 0x000fc8000fffe03f */
[----:B------:R-:W-:-:S04]  /*59f0*/  UISETP.NE.AND UP0, UPT, UR13, 0x5, UPT ;  /* 0x000000050d00788c */ /* 0x000fc8000bf05270 */
[----:B------:R-:W-:Y:S01]  /*5a00*/  USEL UR13, UR13, URZ, UP0 ;  /* 0x0000003f0d0d7287 */ /* 0x000fe20008000000 */
[----:B------:R-:W-:Y:S11]  /*5a10*/  @!P0 BRA `(.L_x_44) ;  /* 0x0000000000048947 */ /* 0x000ff60003800000 */
[----:B------:R-:W-:Y:S01]  /*5a20*/  BPT.TRAP 0x1 ;  /* 0x000000040000795c */ /* 0x000fe20000300000 */
.L_x_44:
[----:B------:R-:W-:-:S04]  /*5a30*/  ULEA UR6, UR13, UR38, 0x3 ;  /* 0x000000260d067291 */ /* 0x000fc8000f8e183f */
[----:B------:R-:W-:-:S04]  /*5a40*/  UIADD3 UR6, UR6, 0x7028, URZ ;  /* 0x0000702806067890 */ /* 0x000fc8000fffe03f */
[----:B------:R-:W-:-:S09]  /*5a50*/  UPRMT UR6, URZ, 0x654, UR6 ;  /* 0x000006543f067896 */ /* 0x000fd20008000006 */
[----:B------:R-:W-:Y:S01]  /*5a60*/  SYNCS.ARRIVE.TRANS64.RED.A1T0 RZ, [UR6], RZ ;  /* 0x000000ffffff79a7 */ /* 0x000fe20008100406 */
[----:B------:R-:W-:Y:S05]  /*5a70*/  @P1 BRA `(.L_x_45) ;  /* 0x0000000000041947 */ /* 0x000fea0003800000 */
[----:B------:R-:W-:Y:S01]  /*5a80*/  BPT.TRAP 0x1 ;  /* 0x000000040000795c */ /* 0x000fe20000300000 */
.L_x_45:
[----:B------:R-:W-:Y:S01]  /*5a90*/  UIADD3 UR15, UR15, 0x1, URZ ;  /* 0x000000010f0f7890 */ /* 0x000fe2000fffe03f */
[C---:B------:R-:W-:Y:S01]  /*5aa0*/  ISETP.GT.AND P2, PT, R3.reuse, 0x1, PT ;  /* 0x000000010300780c */ /* 0x040fe20003f44270 */
[----:B------:R-:W-:Y:S01]  /*5ab0*/  UIADD3 UR13, UR13, 0x1, URZ ;  /* 0x000000010d0d7890 */ /* 0x000fe2000fffe03f */
[----:B------:R-:W-:Y:S01]  /*5ac0*/  VIADD R3, R3, 0xffffffff ;  /* 0xffffffff03037836 */ /* 0x000fe20000000000 */
[----:B------:R-:W-:Y:S01]  /*5ad0*/  UISETP.NE.AND UP1, UPT, UR15, 0x5, UPT ;  /* 0x000000050f00788c */ /* 0x000fe2000bf25270 */
[----:B------:R-:W-:Y:S01]  /*5ae0*/  VIADD R5, R5, 0x40 ;  /* 0x0000004005057836 */ /* 0x000fe20000000000 */
[----:B------:R-:W-:Y:S01]  /*5af0*/  UISETP.NE.AND UP0, UPT, UR13, 0x5, UPT ;  /* 0x000000050d00788c */ /* 0x000fe2000bf05270 */
[----:B-1----:R-:W-:Y:S01]  /*5b00*/  IMAD.MOV.U32 R10, RZ, RZ, R4 ;  /* 0x000000ffff0a7224 */ /* 0x002fe200078e0004 */
[----:B------:R-:W-:Y:S01]  /*5b10*/  USEL UR6, URZ, 0x1, UP1 ;  /* 0x000000013f067887 */ /* 0x000fe20008800000 */
[----:B------:R-:W-:Y:S01]  /*5b20*/  MOV R11, R8 ;  /* 0x00000008000b7202 */ /* 0x000fe20000000f00 */
[----:B------:R-:W-:-:S02]  /*5b30*/  USEL UR13, UR13, URZ, UP0 ;  /* 0x0000003f0d0d7287 */ /* 0x000fc40008000000 */
[----:B------:R-:W-:Y:S02]  /*5b40*/  USEL UR15, UR15, URZ, UP1 ;  /* 0x0000003f0f0f7287 */ /* 0x000fe40008800000 */
[----:B------:R-:W-:Y:S01]  /*5b50*/  LOP3.LUT R9, R9, UR6, RZ, 0x3c, !PT ;  /* 0x0000000609097c12 */ /* 0x000fe2000f8e3cff */
[----:B------:R-:W-:Y:S09]  /*5b60*/  @P2 BRA `(.L_x_46) ;  /* 0xffffffe4000c2947 */ /* 0x000ff2000383ffff */
.L_x_35:
[----:B------:R-:W1:Y:S01]  /*5b70*/  SHFL.BFLY PT, R3, R6, 0x1, 0x1f ;  /* 0x0c201f0006037f89 */ /* 0x000e6200000e0000 */
[----:B------:R-:W-:Y:S01]  /*5b80*/  BSSY B0, `(.L_x_47) ;  /* 0x0000023000007945 */ /* 0x000fe20003800000 */
[----:B------:R-:W-:Y:S01]  /*5b90*/  IMAD.MOV.U32 R9, RZ, RZ, 0x7f800000 ;  /* 0x7f800000ff097424 */ /* 0x000fe200078e00ff */
[----:B------:R-:W-:Y:S01]  /*5ba0*/  MOV R11, 0x7f800000 ;  /* 0x7f800000000b7802 */ /* 0x000fe20000000f00 */
[----:B------:R-:W2:Y:S01]  /*5bb0*/  SHFL.BFLY PT, R0, R7, 0x1, 0x1f ;  /* 0x0c201f0007007f89 */ /* 0x000ea200000e0000 */
[----:B------:R-:W-:Y:S02]  /*5bc0*/  IMAD.MOV.U32 R10, RZ, RZ, 0x3f800000 ;  /* 0x3f800000ff0a7424 */ /* 0x000fe400078e00ff */
[----:B-1----:R-:W-:Y:S01]  /*5bd0*/  FADD R3, R3, R6 ;  /* 0x0000000603037221 */ /* 0x002fe20000000000 */
[----:B--2---:R-:W-:-:S04]  /*5be0*/  FADD R16, R0, R7 ;  /* 0x0000000700107221 */ /* 0x004fc80000000000 */
[----:B------:R-:W1:Y:S01]  /*5bf0*/  SHFL.BFLY PT, R2, R3, 0x2, 0x1f ;  /* 0x0c401f0003027f89 */ /* 0x000e6200000e0000 */
[----:B------:R-:W-:-:S03]  /*5c00*/  IMAD.MOV.U32 R0, RZ, RZ, 0x3f800000 ;  /* 0x3f800000ff007424 */ /* 0x000fc600078e00ff */
[----:B------:R-:W2:Y:S01]  /*5c10*/  SHFL.BFLY PT, R17, R16, 0x2, 0x1f ;  /* 0x0c401f0010117f89 */ /* 0x000ea200000e0000 */
[C---:B-1----:R-:W-:Y:S01]  /*5c20*/  FSETP.NE.AND P0, PT, R3.reuse, -R2, PT ;  /* 0x800000020300720b */ /* 0x042fe20003f05000 */
[----:B------:R-:W-:Y:S01]  /*5c30*/  FADD R5, R3, R2 ;  /* 0x0000000203057221 */ /* 0x000fe20000000000 */
[----:B--2---:R-:W-:-:S11]  /*5c40*/  FADD R6, R16, R17 ;  /* 0x0000001110067221 */ /* 0x004fd60000000000 */
[----:B------:R-:W-:Y:S05]  /*5c50*/  @!P0 BRA `(.L_x_48) ;  /* 0x0000000000548947 */ /* 0x000fea0003800000 */
[----:B------:R-:W-:Y:S01]  /*5c60*/  VIADD R0, R5, 0x1800000 ;  /* 0x0180000005007836 */ /* 0x000fe20000000000 */
[----:B------:R-:W-:Y:S04]  /*5c70*/  BSSY B1, `(.L_x_49) ;  /* 0x000000c000017945 */ /* 0x000fe80003800000 */
[----:B------:R-:W-:-:S04]  /*5c80*/  LOP3.LUT R0, R0, 0x7f800000, RZ, 0xc0, !PT ;  /* 0x7f80000000007812 */ /* 0x000fc800078ec0ff */
[----:B------:R-:W-:-:S13]  /*5c90*/  ISETP.GT.U32.AND P0, PT, R0, 0x1ffffff, PT ;  /* 0x01ffffff0000780c */ /* 0x000fda0003f04070 */
[----:B------:R-:W-:Y:S05]  /*5ca0*/  @P0 BRA `(.L_x_50) ;  /* 0x0000000000100947 */ /* 0x000fea0003800000 */
[----:B------:R-:W-:Y:S01]  /*5cb0*/  IMAD.MOV.U32 R2, RZ, RZ, R5 ;  /* 0x000000ffff027224 */ /* 0x000fe200078e0005 */
[----:B------:R-:W-:-:S07]  /*5cc0*/  MOV R15, 0x5ce0 ;  /* 0x00005ce0000f7802 */ /* 0x000fce0000000f00 */
[----:B------:R-:W-:Y:S05]  /*5cd0*/  CALL.REL.NOINC `($__internal_0_$__cuda_sm20_rcp_rn_f32_slowpath) ;  /* 0x00000024000c7944 */ /* 0x000fea0003c00000 */
[----:B------:R-:W-:Y:S05]  /*5ce0*/  BRA `(.L_x_51) ;  /* 0x0000000000107947 */ /* 0x000fea0003800000 */
.L_x_50:
[----:B------:R-:W1:Y:S02]  /*5cf0*/  MUFU.RCP R0, R5 ;  /* 0x0000000500007308 */ /* 0x000e640000001000 */
[----:B-1----:R-:W-:-:S04]  /*5d00*/  FFMA R2, R5, R0, -1 ;  /* 0xbf80000005027423 */ /* 0x002fc80000000000 */
[----:B------:R-:W-:-:S04]  /*5d10*/  FADD.FTZ R3, -R2, -RZ ;  /* 0x800000ff02037221 */ /* 0x000fc80000010100 */
[----:B------:R-:W-:-:S07]  /*5d20*/  FFMA R0, R0, R3, R0 ;  /* 0x0000000300007223 */ /* 0x000fce0000000000 */
.L_x_51:
[----:B------:R-:W-:Y:S05]  /*5d30*/  BSYNC B1 ;  /* 0x0000000000017941 */ /* 0x000fea0003800000 */
.L_x_49:
[----:B------:R-:W-:Y:S01]  /*5d40*/  FSETP.GEU.AND P0, PT, |R5|, 1.175494350822287508e-38, PT ;  /* 0x008000000500780b */ /* 0x000fe20003f0e200 */
[----:B------:R-:W-:-:S12]  /*5d50*/  ULDC UR4, c[0x0][0x600] ;  /* 0x0001800000047ab9 */ /* 0x000fd80000000800 */
[----:B------:R-:W-:-:S04]  /*5d60*/  @!P0 FMUL R5, R5, 16777216 ;  /* 0x4b80000005058820 */ /* 0x000fc80000400000 */
[----:B------:R-:W1:Y:S02]  /*5d70*/  MUFU.LG2 R2, R5 ;  /* 0x0000000500027308 */ /* 0x000e640000000c00 */
[----:B-1----:R-:W-:-:S04]  /*5d80*/  @!P0 FADD R2, R2, -24 ;  /* 0xc1c0000002028421 */ /* 0x002fc80000000000 */
[----:B------:R-:W-:-:S04]  /*5d90*/  FMUL R11, R2, 0.69314718246459960938 ;  /* 0x3f317218020b7820 */ /* 0x000fc80000400000 */
[----:B------:R-:W-:-:S07]  /*5da0*/  FFMA R11, R4, UR4, R11 ;  /* 0x00000004040b7c23 */ /* 0x000fce000800000b */
.L_x_48:
[----:B------:R-:W-:Y:S05]  /*5db0*/  BSYNC B0 ;  /* 0x0000000000007941 */ /* 0x000fea0003800000 */
.L_x_47:
[----:B------:R-:W-:Y:S01]  /*5dc0*/  FSETP.NE.AND P0, PT, R16, -R17, PT ;  /* 0x800000111000720b */ /* 0x000fe20003f05000 */
[----:B------:R-:W-:Y:S01]  /*5dd0*/  ULDC UR4, c[0x0][0x608] ;  /* 0x0001820000047ab9 */ /* 0x000fe20000000800 */
[----:B------:R-:W-:Y:S01]  /*5de0*/  BSSY B0, `(.L_x_52) ;  /* 0x0000021000007945 */ /* 0x000fe20003800000 */
[----:B------:R-:W-:-:S04]  /*5df0*/  FMUL R0, R0, UR4 ;  /* 0x0000000400007c20 */ /* 0x000fc80008400000 */
        /* <DEDUP_REMOVED lines=8> */
[----:B------:R-:W-:Y:S06]  /*5e80*/  @!P0 BRA `(.L_x_53) ;  /* 0x0000000000588947 */ /* 0x000fec0003800000 */
[----:B------:R-:W-:Y:S01]  /*5e90*/  VIADD R0, R6, 0x1800000 ;  /* 0x0180000006007836 */ /* 0x000fe20000000000 */
[----:B------:R-:W-:Y:S04]  /*5ea0*/  BSSY B1, `(.L_x_54) ;  /* 0x000000d000017945 */ /* 0x000fe80003800000 */
[----:B------:R-:W-:-:S04]  /*5eb0*/  LOP3.LUT R0, R0, 0x7f800000, RZ, 0xc0, !PT ;  /* 0x7f80000000007812 */ /* 0x000fc800078ec0ff */
[----:B------:R-:W-:-:S13]  /*5ec0*/  ISETP.GT.U32.AND P0, PT, R0, 0x1ffffff, PT ;  /* 0x01ffffff0000780c */ /* 0x000fda0003f04070 */
[----:B------:R-:W-:Y:S05]  /*5ed0*/  @P0 BRA `(.L_x_55) ;  /* 0x0000000000140947 */ /* 0x000fea0003800000 */
[----:B------:R-:W-:Y:S02]  /*5ee0*/  MOV R2, R6 ;  /* 0x0000000600027202 */ /* 0x000fe40000000f00 */
[----:B------:R-:W-:-:S07]  /*5ef0*/  MOV R15, 0x5f10 ;  /* 0x00005f10000f7802 */ /* 0x000fce0000000f00 */
[----:B------:R-:W-:Y:S05]  /*5f00*/  CALL.REL.NOINC `($__internal_0_$__cuda_sm20_rcp_rn_f32_slowpath) ;  /* 0x0000002000807944 */ /* 0x000fea0003c00000 */
[----:B------:R-:W-:Y:S01]  /*5f10*/  IMAD.MOV.U32 R10, RZ, RZ, R0 ;  /* 0x000000ffff0a7224 */ /* 0x000fe200078e0000 */
[----:B------:R-:W-:Y:S06]  /*5f20*/  BRA `(.L_x_56) ;  /* 0x0000000000107947 */ /* 0x000fec0003800000 */
.L_x_55:
[----:B------:R-:W1:Y:S02]  /*5f30*/  MUFU.RCP R3, R6 ;  /* 0x0000000600037308 */ /* 0x000e640000001000 */
[----:B-1----:R-:W-:-:S04]  /*5f40*/  FFMA R0, R6, R3, -1 ;  /* 0xbf80000006007423 */ /* 0x002fc80000000003 */
[----:B------:R-:W-:-:S04]  /*5f50*/  FADD.FTZ R0, -R0, -RZ ;  /* 0x800000ff00007221 */ /* 0x000fc80000010100 */
[----:B------:R-:W-:-:S07]  /*5f60*/  FFMA R10, R3, R0, R3 ;  /* 0x00000000030a7223 */ /* 0x000fce0000000003 */
.L_x_56:
[----:B------:R-:W-:Y:S05]  /*5f70*/  BSYNC B1 ;  /* 0x0000000000017941 */ /* 0x000fea0003800000 */
.L_x_54:
[----:B------:R-:W-:Y:S01]  /*5f80*/  FSETP.GEU.AND P0, PT, |R6|, 1.175494350822287508e-38, PT ;  /* 0x008000000600780b */ /* 0x000fe20003f0e200 */
[----:B------:R-:W-:-:S12]  /*5f90*/  ULDC UR4, c[0x0][0x600] ;  /* 0x0001800000047ab9 */ /* 0x000fd80000000800 */
[----:B------:R-:W-:-:S04]  /*5fa0*/  @!P0 FMUL R6, R6, 16777216 ;  /* 0x4b80000006068820 */ /* 0x000fc80000400000 */
[----:B------:R-:W1:Y:S02]  /*5fb0*/  MUFU.LG2 R0, R6 ;  /* 0x0000000600007308 */ /* 0x000e640000000c00 */
[----:B-1----:R-:W-:-:S04]  /*5fc0*/  @!P0 FADD R0, R0, -24 ;  /* 0xc1c0000000008421 */ /* 0x002fc80000000000 */
[----:B------:R-:W-:-:S04]  /*5fd0*/  FMUL R9, R0, 0.69314718246459960938 ;  /* 0x3f31721800097820 */ /* 0x000fc80000400000 */
[----:B------:R-:W-:-:S07]  /*5fe0*/  FFMA R9, R8, UR4, R9 ;  /* 0x0000000408097c23 */ /* 0x000fce0008000009 */
.L_x_53:
[----:B------:R-:W-:Y:S05]  /*5ff0*/  BSYNC B0 ;  /* 0x0000000000007941 */ /* 0x000fea0003800000 */
.L_x_52:
[----:B------:R-:W-:Y:S01]  /*6000*/  UISETP.NE.AND UP0, UPT, UR36, 0x1, UPT ;  /* 0x000000012400788c */ /* 0x000fe2000bf05270 */
[----:B------:R-:W1:Y:S03]  /*6010*/  S2R R2, SR_TID.X ;  /* 0x0000000000027919 */ /* 0x000e660000002100 */
[----:B------:R-:W-:-:S06]  /*6020*/  USEL UR4, URZ, 0x1, UP0 ;  /* 0x000000013f047887 */ /* 0x000fcc0008000000 */
[----:B------:R-:W-:Y:S01]  /*6030*/  IMAD.U32 R0, RZ, RZ, UR4 ;  /* 0x00000004ff007e24 */ /* 0x000fe2000f8e00ff */
[----:B------:R-:W-:Y:S02]  /*6040*/  ULDC UR4, c[0x0][0x608] ;  /* 0x0001820000047ab9 */ /* 0x000fe40000000800 */
[----:B------:R-:W-:Y:S02]  /*6050*/  FMUL R10, R10, UR4 ;  /* 0x000000040a0a7c20 */ /* 0x000fe40008400000 */
[----:B------:R-:W-:-:S04]  /*6060*/  SHF.L.U32 R0, R0, 0x1f, RZ ;  /* 0x0000001f00007819 */ /* 0x000fc800000006ff */
[----:B------:R-:W2:Y:S01]  /*6070*/  SYNCS.PHASECHK.TRANS64.TRYWAIT P0, [UR16+0x8], R0 ;  /* 0x00000800ff0075a7 */ /* 0x000ea20008000150 */
[C---:B-1----:R-:W-:Y:S02]  /*6080*/  LOP3.LUT P1, RZ, R2.reuse, 0x3, RZ, 0xc0, !PT ;  /* 0x0000000302ff7812 */ /* 0x042fe4000782c0ff */
[----:B------:R-:W-:Y:S01]  /*6090*/  LOP3.LUT R16, R2, 0x7f, RZ, 0xc0, !PT ;  /* 0x0000007f02107812 */ /* 0x000fe200078ec0ff */
[----:B--2---:R-:W-:Y:S10]  /*60a0*/  @!P0 BRA `(.L_x_57) ;  /* 0x0000001c00888947 */ /* 0x004ff40003800000 */
.L_x_105:
[----:B------:R-:W-:Y:S01]  /*60b0*/  ULDC.64 UR10, c[0x0][0x208] ;  /* 0x00008200000a7ab9 */ /* 0x000fe20000000a00 */
[----:B------:R-:W-:Y:S01]  /*60c0*/  BSSY B0, `(.L_x_58) ;  /* 0x0000019000007945 */ /* 0x000fe20003800000 */
[----:B------:R-:W-:-:S03]  /*60d0*/  SHF.R.U32.HI R17, RZ, 0x5, R16 ;  /* 0x00000005ff117819 */ /* 0x000fc60000011610 */
[----:B------:R-:W-:Y:S05]  /*60e0*/  @P1 BRA `(.L_x_59) ;  /* 0x0000000000581947 */ /* 0x000fea0003800000 */
[----:B------:R-:W2:Y:S01]  /*60f0*/  S2UR UR4, SR_CTAID.Y ;  /* 0x00000000000479c3 */ /* 0x000ea20000002600 */
[----:B-1----:R-:W-:Y:S01]  /*6100*/  SHF.R.U32.HI R0, RZ, 0x2, R2 ;  /* 0x00000002ff007819 */ /* 0x002fe20000011602 */
[----:B------:R-:W-:Y:S01]  /*6110*/  IMAD.SHL.U32 R3, R17, 0x10, RZ ;  /* 0x0000001011037824 */ /* 0x000fe200078e00ff */
[----:B------:R-:W-:Y:S02]  /*6120*/  USHF.L.U32 UR8, UR37, 0x6, URZ ;  /* 0x0000000625087899 */ /* 0x000fe4000800063f */
[----:B------:R-:W-:Y:S01]  /*6130*/  LOP3.LUT R0, R0, 0x7, RZ, 0xc0, !PT ;  /* 0x0000000700007812 */ /* 0x000fe200078ec0ff */
[----:B------:R-:W-:Y:S02]  /*6140*/  ULDC.64 UR6, c[0x0][0x688] ;  /* 0x0001a20000067ab9 */ /* 0x000fe40000000a00 */
[----:B------:R-:W1:Y:S01]  /*6150*/  S2UR UR5, SR_CTAID.Z ;  /* 0x00000000000579c3 */ /* 0x000e620000002700 */
[----:B------:R-:W-:-:S04]  /*6160*/  LOP3.LUT R0, R3, 0xfffffff0, R0, 0xe2, !PT ;  /* 0xfffffff003007812 */ /* 0x000fc800078ee200 */
[----:B------:R-:W-:-:S05]  /*6170*/  IADD3 R3, R0, UR8, RZ ;  /* 0x0000000800037c10 */ /* 0x000fca000fffe0ff */
[----:B------:R-:W-:Y:S01]  /*6180*/  VIADD R2, R3, 0x8 ;  /* 0x0000000803027836 */ /* 0x000fe20000000000 */
[----:B--2---:R-:W-:-:S04]  /*6190*/  UIMAD UR4, UR4, UR6, UR8 ;  /* 0x00000006040472a4 */ /* 0x004fc8000f8e0208 */
[----:B-1----:R-:W-:-:S03]  /*61a0*/  UIMAD UR4, UR5, UR7, UR4 ;  /* 0x00000007050472a4 */ /* 0x002fc6000f8e0204 */
[----:B------:R-:W-:Y:S02]  /*61b0*/  ULDC UR5, c[0x0][0x288] ;  /* 0x0000a20000057ab9 */ /* 0x000fe40000000800 */
[----:B------:R-:W-:Y:S02]  /*61c0*/  ISETP.GE.U32.AND P0, PT, R3, UR5, PT ;  /* 0x0000000503007c0c */ /* 0x000fe4000bf06070 */
[----:B------:R-:W-:Y:S02]  /*61d0*/  IADD3 R0, P2, R0, UR4, RZ ;  /* 0x0000000400007c10 */ /* 0x000fe4000ff5e0ff */
[----:B------:R-:W-:Y:S01]  /*61e0*/  ISETP.GE.U32.AND P1, PT, R2, UR5, PT ;  /* 0x0000000502007c0c */ /* 0x000fe2000bf26070 */
[----:B------:R-:W-:Y:S02]  /*61f0*/  ULDC.64 UR4, c[0x0][0x680] ;  /* 0x0001a00000047ab9 */ /* 0x000fe40000000a00 */
[----:B------:R-:W-:Y:S01]  /*6200*/  IMAD.X R3, RZ, RZ, RZ, P2 ;  /* 0x000000ffff037224 */ /* 0x000fe200010e06ff */
[----:B------:R-:W-:-:S04]  /*6210*/  LEA R2, P2, R0, UR4, 0x2 ;  /* 0x0000000400027c11 */ /* 0x000fc8000f8410ff */
[----:B------:R-:W-:-:S05]  /*6220*/  LEA.HI.X R3, R0, UR5, R3, 0x2, P2 ;  /* 0x0000000500037c11 */ /* 0x000fca00090f1403 */
[----:B------:R2:W-:Y:S04]  /*6230*/  @!P0 STG.E desc[UR10][R2.64], R11 ;  /* 0x0000000b02008986 */ /* 0x0005e8000c10190a */
[----:B------:R2:W-:Y:S02]  /*6240*/  @!P1 STG.E desc[UR10][R2.64+0x20], R9 ;  /* 0x0000200902009986 */ /* 0x0005e4000c10190a */
.L_x_59:
[----:B------:R-:W-:Y:S05]  /*6250*/  BSYNC B0 ;  /* 0x0000000000007941 */ /* 0x000fea0003800000 */
.L_x_58:
[----:B------:R-:W-:Y:S01]  /*6260*/  ULDC.64 UR4, c[0x0][0x730] ;  /* 0x0001cc0000047ab9 */ /* 0x000fe20000000a00 */
[-C--:B------:R-:W-:Y:S01]  /*6270*/  FMUL R31, R58, R10.reuse ;  /* 0x0000000a3a1f7220 */ /* 0x080fe20000400000 */
[----:B------:R-:W-:Y:S01]  /*6280*/  ISETP.NE.U32.AND P0, PT, RZ, UR4, PT ;  /* 0x00000004ff007c0c */ /* 0x000fe2000bf05070 */
[-C--:B------:R-:W-:Y:S01]  /*6290*/  FMUL R59, R59, R10.reuse ;  /* 0x0000000a3b3b7220 */ /* 0x080fe20000400000 */
[-C--:B------:R-:W-:Y:S01]  /*62a0*/  FMUL R33, R62, R10.reuse ;  /* 0x0000000a3e217220 */ /* 0x080fe20000400000 */
[-C--:B------:R-:W-:Y:S01]  /*62b0*/  FMUL R63, R63, R10.reuse ;  /* 0x0000000a3f3f7220 */ /* 0x080fe20000400000 */
[----:B------:R-:W-:Y:S01]  /*62c0*/  ISETP.NE.AND.EX P0, PT, RZ, UR5, PT, P0 ;  /* 0x00000005ff007c0c */ /* 0x000fe2000bf05300 */
[-C--:B------:R-:W-:Y:S01]  /*62d0*/  FMUL R35, R66, R10.reuse ;  /* 0x0000000a42237220 */ /* 0x080fe20000400000 */
[-C--:B------:R-:W-:Y:S01]  /*62e0*/  FMUL R67, R67, R10.reuse ;  /* 0x0000000a43437220 */ /* 0x080fe20000400000 */
[-C--:B------:R-:W-:Y:S01]  /*62f0*/  FMUL R37, R70, R10.reuse ;  /* 0x0000000a46257220 */ /* 0x080fe20000400000 */
[----:B------:R-:W-:-:S09]  /*6300*/  FMUL R71, R71, R10 ;  /* 0x0000000a47477220 */ /* 0x000fd20000400000 */
[----:B------:R-:W-:Y:S05]  /*6310*/  @P0 BRA `(.L_x_60) ;  /* 0x0000000000200947 */ /* 0x000fea0003800000 */
[----:B------:R-:W-:Y:S02]  /*6320*/  ULDC.64 UR4, c[0x0][0x728] ;  /* 0x0001ca0000047ab9 */ /* 0x000fe40000000a00 */
[----:B------:R-:W-:-:S04]  /*6330*/  ISETP.NE.U32.AND P0, PT, RZ, UR4, PT ;  /* 0x00000004ff007c0c */ /* 0x000fc8000bf05070 */
[----:B------:R-:W-:-:S13]  /*6340*/  ISETP.NE.AND.EX P0, PT, RZ, UR5, PT, P0 ;  /* 0x00000005ff007c0c */ /* 0x000fda000bf05300 */
[----:B------:R-:W-:Y:S05]  /*6350*/  @!P0 BRA `(.L_x_61) ;  /* 0x00000000000c8947 */ /* 0x000fea0003800000 */
[----:B-12---:R-:W1:Y:S02]  /*6360*/  LDC.64 R2, c[0x0][0x728] ;  /* 0x0001ca00ff027b82 */ /* 0x006e640000000a00 */
[----:B-1----:R4:W5:Y:S01]  /*6370*/  LDG.E R2, desc[UR10][R2.64] ;  /* 0x0000000a02027981 */ /* 0x002962000c1e1900 */
[----:B------:R-:W-:Y:S05]  /*6380*/  BRA `(.L_x_60) ;  /* 0x0000000000047947 */ /* 0x000fea0003800000 */
.L_x_61:
[----:B--2---:R-:W3:Y:S02]  /*6390*/  LDC R2, c[0x0][0x720] ;  /* 0x0001c800ff027b82 */ /* 0x004ee40000000800 */
.L_x_60:
[----:B-1----:R-:W-:Y:S01]  /*63a0*/  MOV R0, RZ ;  /* 0x000000ff00007202 */ /* 0x002fe20000000f00 */
[----:B---3-5:R-:W-:-:S03]  /*63b0*/  IMAD.MOV.U32 R22, RZ, RZ, R2 ;  /* 0x000000ffff167224 */ /* 0x028fc600078e0002 */
[----:B------:R-:W-:-:S13]  /*63c0*/  LOP3.LUT P0, RZ, R0, 0x1bf, RZ, 0xc0, !PT ;  /* 0x000001bf00ff7812 */ /* 0x000fda000780c0ff */
[----:B------:R-:W-:Y:S05]  /*63d0*/  @!P0 BRA `(.L_x_62) ;  /* 0x0000000000408947 */ /* 0x000fea0003800000 */
[----:B------:R-:W-:Y:S01]  /*63e0*/  MOV R0, 0x0 ;  /* 0x0000000000007802 */ /* 0x000fe20000000f00 */
[----:B------:R-:W-:Y:S01]  /*63f0*/  ULDC.64 UR4, c[0x4][0x68] ;  /* 0x01001a0000047ab9 */ /* 0x000fe20000000a00 */
[----:B------:R-:W-:Y:S01]  /*6400*/  ULDC.64 UR6, c[0x4][0x8] ;  /* 0x0100020000067ab9 */ /* 0x000fe20000000a00 */
[----:B------:R-:W-:Y:S01]  /*6410*/  MOV R4, UR4 ;  /* 0x0000000400047c02 */ /* 0x000fe20008000f00 */
[----:B--2-4-:R1:W2:Y:S01]  /*6420*/  LDC.64 R2, c[0x4][R0] ;  /* 0x0100000000027b82 */ /* 0x0142a20000000a00 */
[----:B------:R-:W-:Y:S01]  /*6430*/  IMAD.U32 R5, RZ, RZ, UR5 ;  /* 0x00000005ff057e24 */ /* 0x000fe2000f8e00ff */
[----:B------:R-:W-:Y:S01]  /*6440*/  ULDC.64 UR4, c[0x4][0x70] ;  /* 0x01001c0000047ab9 */ /* 0x000fe20000000a00 */
[----:B------:R-:W-:Y:S01]  /*6450*/  MOV R10, UR6 ;  /* 0x00000006000a7c02 */ /* 0x000fe20008000f00 */
[----:B------:R-:W-:Y:S01]  /*6460*/  IMAD.U32 R6, RZ, RZ, UR4 ;  /* 0x00000004ff067e24 */ /* 0x000fe2000f8e00ff */
[----:B------:R-:W-:Y:S01]  /*6470*/  MOV R13, RZ ;  /* 0x000000ff000d7202 */ /* 0x000fe20000000f00 */
[----:B------:R-:W-:-:S02]  /*6480*/  IMAD.U32 R7, RZ, RZ, UR5 ;  /* 0x00000005ff077e24 */ /* 0x000fc4000f8e00ff */
[----:B------:R-:W-:Y:S02]  /*6490*/  IMAD.U32 R11, RZ, RZ, UR7 ;  /* 0x00000007ff0b7e24 */ /* 0x000fe4000f8e00ff */
[----:B------:R-:W-:Y:S02]  /*64a0*/  IMAD.MOV.U32 R8, RZ, RZ, 0x70 ;  /* 0x00000070ff087424 */ /* 0x000fe400078e00ff */
[----:B-1----:R-:W-:-:S07]  /*64b0*/  IMAD.MOV.U32 R12, RZ, RZ, 0x1 ;  /* 0x00000001ff0c7424 */ /* 0x002fce00078e00ff */
[----:B------:R-:W-:-:S07]  /*64c0*/  LEPC R20, `(.L_x_62) ;  /* 0x000000001014794e */ /* 0x000fce0000000000 */
[----:B--2---:R-:W-:Y:S05]  /*64d0*/  CALL.ABS.NOINC R2 ;  /* 0x0000000002007343 */ /* 0x004fea0003c00000 */
.L_x_62:
[----:B------:R-:W-:Y:S02]  /*64e0*/  IMAD.U32 R18, RZ, RZ, UR38 ;  /* 0x00000026ff127e24 */ /* 0x000fe4000f8e00ff */
[----:B--2-4-:R-:W-:-:S04]  /*64f0*/  IMAD.U32 R3, RZ, RZ, UR36 ;  /* 0x00000024ff037e24 */ /* 0x014fc8000f8e00ff */
[----:B------:R-:W-:-:S04]  /*6500*/  IMAD R18, R3, 0x1200, R18 ;  /* 0x0000120003127824 */ /* 0x000fc800078e0212 */
[----:B------:R-:W-:-:S05]  /*6510*/  VIADD R19, R18, 0xffffee00 ;  /* 0xffffee0012137836 */ /* 0x000fca0000000000 */
[----:B------:R-:W-:-:S13]  /*6520*/  LOP3.LUT P0, RZ, R19, 0x1b0, RZ, 0xc0, !PT ;  /* 0x000001b013ff7812 */ /* 0x000fda000780c0ff */
[----:B------:R-:W-:Y:S05]  /*6530*/  @!P0 BRA `(.L_x_63) ;  /* 0x0000000000408947 */ /* 0x000fea0003800000 */
[----:B------:R-:W-:Y:S01]  /*6540*/  MOV R0, 0x0 ;  /* 0x0000000000007802 */ /* 0x000fe20000000f00 */
[----:B------:R-:W-:Y:S01]  /*6550*/  ULDC.64 UR4, c[0x4][0x68] ;  /* 0x01001a0000047ab9 */ /* 0x000fe20000000a00 */
[----:B------:R-:W-:Y:S01]  /*6560*/  ULDC.64 UR6, c[0x4][0x8] ;  /* 0x0100020000067ab9 */ /* 0x000fe20000000a00 */
[----:B------:R-:W-:Y:S01]  /*6570*/  MOV R4, UR4 ;  /* 0x0000000400047c02 */ /* 0x000fe20008000f00 */
[----:B------:R1:W2:Y:S01]  /*6580*/  LDC.64 R2, c[0x4][R0] ;  /* 0x0100000000027b82 */ /* 0x0002a20000000a00 */
        /* <DEDUP_REMOVED lines=11> */
.L_x_63:
[----:B------:R-:W1:Y:S01]  /*6640*/  S2R R5, SR_TID.X ;  /* 0x0000000000057919 */ /* 0x000e620000002100 */
[----:B------:R-:W-:Y:S01]  /*6650*/  ULDC.64 UR4, c[0x0][0x730] ;  /* 0x0001cc0000047ab9 */ /* 0x000fe20000000a00 */
[----:B------:R-:W-:Y:S01]  /*6660*/  VIADD R16, R16, 0x1f ;  /* 0x0000001f10107836 */ /* 0x000fe20000000000 */
[----:B------:R-:W-:-:S04]  /*6670*/  ISETP.NE.U32.AND P0, PT, RZ, UR4, PT ;  /* 0x00000004ff007c0c */ /* 0x000fc8000bf05070 */
[----:B------:R-:W-:Y:S02]  /*6680*/  ISETP.NE.AND.EX P0, PT, RZ, UR5, PT, P0 ;  /* 0x00000005ff007c0c */ /* 0x000fe4000bf05300 */
[----:B------:R-:W-:-:S11]  /*6690*/  ISETP.GT.U32.AND P1, PT, R16, 0x3e, PT ;  /* 0x0000003e1000780c */ /* 0x000fd60003f24070 */
[----:B------:R-:W2:Y:S01]  /*66a0*/  @P0 LDC R22, c[0x0][0x720] ;  /* 0x0001c800ff160b82 */ /* 0x000ea20000000800 */
[C---:B-1----:R-:W-:Y:S01]  /*66b0*/  IMAD.SHL.U32 R0, R5.reuse, 0x20, RZ ;  /* 0x0000002005007824 */ /* 0x042fe200078e00ff */
[----:B------:R-:W-:Y:S02]  /*66c0*/  SHF.R.U32.HI R3, RZ, 0x1, R5 ;  /* 0x00000001ff037819 */ /* 0x000fe40000011605 */
[C---:B------:R-:W-:Y:S02]  /*66d0*/  LOP3.LUT P0, RZ, R5.reuse, 0x4, RZ, 0xc0, !PT ;  /* 0x0000000405ff7812 */ /* 0x040fe4000780c0ff */
[C---:B------:R-:W-:Y:S02]  /*66e0*/  LOP3.LUT R4, R0.reuse, 0xc0, RZ, 0xc0, !PT ;  /* 0x000000c000047812 */ /* 0x040fe400078ec0ff */
[----:B------:R-:W-:Y:S02]  /*66f0*/  LOP3.LUT R2, R0, 0x20, RZ, 0xc0, !PT ;  /* 0x0000002000027812 */ /* 0x000fe400078ec0ff */
[----:B------:R-:W-:Y:S01]  /*6700*/  LOP3.LUT R4, R4, 0x8, R3, 0xf8, !PT ;  /* 0x0000000804047812 */ /* 0x000fe200078ef803 */
[----:B------:R-:W-:-:S02]  /*6710*/  IMAD.SHL.U32 R3, R5, 0x4, RZ ;  /* 0x0000000405037824 */ /* 0x000fc400078e00ff */
[----:B------:R-:W-:Y:S02]  /*6720*/  IMAD R2, R17, 0x200, R2 ;  /* 0x0000020011027824 */ /* 0x000fe400078e0202 */
[-C--:B--2---:R-:W-:Y:S01]  /*6730*/  FMUL R6, R33, R22.reuse ;  /* 0x0000001621067220 */ /* 0x084fe20000400000 */
[-C--:B------:R-:W-:Y:S01]  /*6740*/  FMUL R9, R63, R22.reuse ;  /* 0x000000163f097220 */ /* 0x080fe20000400000 */
[----:B------:R-:W-:Y:S01]  /*6750*/  LOP3.LUT R4, R4, 0x18, R3, 0x78, !PT ;  /* 0x0000001804047812 */ /* 0x000fe200078e7803 */
[-C--:B------:R-:W-:Y:S01]  /*6760*/  FMUL R8, R27, R22.reuse ;  /* 0x000000161b087220 */ /* 0x080fe20000400000 */
[----:B------:R-:W-:Y:S01]  /*6770*/  LOP3.LUT R3, R0, 0x100, RZ, 0xc0, !PT ;  /* 0x0000010000037812 */ /* 0x000fe200078ec0ff */
[-C--:B------:R-:W-:Y:S01]  /*6780*/  FMUL R11, R65, R22.reuse ;  /* 0x00000016410b7220 */ /* 0x080fe20000400000 */
[-C--:B------:R-:W-:Y:S01]  /*6790*/  FMUL R10, R35, R22.reuse ;  /* 0x00000016230a7220 */ /* 0x080fe20000400000 */
[----:B------:R-:W-:Y:S01]  /*67a0*/  FMUL R13, R67, R22 ;  /* 0x00000016430d7220 */ /* 0x000fe20000400000 */
[----:B------:R-:W-:Y:S01]  /*67b0*/  IADD3 R20, R4, R2, R3 ;  /* 0x0000000204147210 */ /* 0x000fe20007ffe003 */
[-C--:B------:R-:W-:Y:S01]  /*67c0*/  FMUL R0, R23, R22.reuse ;  /* 0x0000001617007220 */ /* 0x080fe20000400000 */
[-C--:B------:R-:W-:Y:S01]  /*67d0*/  FMUL R3, R57, R22.reuse ;  /* 0x0000001639037220 */ /* 0x080fe20000400000 */
[-C--:B------:R-:W-:Y:S01]  /*67e0*/  FMUL R2, R31, R22.reuse ;  /* 0x000000161f027220 */ /* 0x080fe20000400000 */
[----:B------:R-:W-:Y:S01]  /*67f0*/  LEA R19, R20, R19, 0x1 ;  /* 0x0000001314137211 */ /* 0x000fe200078e08ff */
[-C--:B------:R-:W-:Y:S01]  /*6800*/  FMUL R5, R59, R22.reuse ;  /* 0x000000163b057220 */ /* 0x080fe20000400000 */
[-C--:B------:R-:W-:Y:S01]  /*6810*/  FMUL R4, R25, R22.reuse ;  /* 0x0000001619047220 */ /* 0x080fe20000400000 */
[-C--:B------:R-:W-:Y:S01]  /*6820*/  FMUL R7, R61, R22.reuse ;  /* 0x000000163d077220 */ /* 0x080fe20000400000 */
[-C--:B------:R-:W-:Y:S01]  /*6830*/  FMUL R12, R29, R22.reuse ;  /* 0x000000161d0c7220 */ /* 0x080fe20000400000 */
[-C--:B------:R-:W-:Y:S01]  /*6840*/  FMUL R15, R69, R22.reuse ;  /* 0x00000016450f7220 */ /* 0x080fe20000400000 */
[-C--:B------:R-:W-:Y:S01]  /*6850*/  FMUL R14, R37, R22.reuse ;  /* 0x00000016250e7220 */ /* 0x080fe20000400000 */
[----:B------:R-:W-:Y:S01]  /*6860*/  FMUL R17, R71, R22 ;  /* 0x0000001647117220 */ /* 0x000fe20000400000 */
[----:B------:R-:W-:Y:S01]  /*6870*/  F2FP.F16.F32.PACK_AB R27, R9, R6 ;  /* 0x00000006091b723e */ /* 0x000fe200000000ff */
[----:B------:R-:W-:Y:S01]  /*6880*/  VIADD R21, R19, 0x20 ;  /* 0x0000002013157836 */ /* 0x000fe20000000000 */
[----:B------:R-:W-:Y:S01]  /*6890*/  F2FP.F16.F32.PACK_AB R8, R11, R8 ;  /* 0x000000080b08723e */ /* 0x000fe200000000ff */
[----:B------:R-:W-:Y:S01]  /*68a0*/  @P0 VIADD R21, R19, 0xffffffe0 ;  /* 0xffffffe013150836 */ /* 0x000fe20000000000 */
[----:B------:R-:W-:-:S02]  /*68b0*/  F2FP.F16.F32.PACK_AB R9, R13, R10 ;  /* 0x0000000a0d09723e */ /* 0x000fc400000000ff */
[----:B------:R-:W-:Y:S02]  /*68c0*/  F2FP.F16.F32.PACK_AB R24, R3, R0 ;  /* 0x000000000318723e */ /* 0x000fe400000000ff */
[----:B------:R-:W-:Y:S02]  /*68d0*/  F2FP.F16.F32.PACK_AB R25, R5, R2 ;  /* 0x000000020519723e */ /* 0x000fe400000000ff */
[----:B------:R-:W-:Y:S02]  /*68e0*/  F2FP.F16.F32.PACK_AB R26, R7, R4 ;  /* 0x00000004071a723e */ /* 0x000fe400000000ff */
[----:B------:R-:W-:Y:S02]  /*68f0*/  F2FP.F16.F32.PACK_AB R10, R15, R12 ;  /* 0x0000000c0f0a723e */ /* 0x000fe400000000ff */
[----:B------:R-:W-:Y:S01]  /*6900*/  F2FP.F16.F32.PACK_AB R11, R17, R14 ;  /* 0x0000000e110b723e */ /* 0x000fe200000000ff */
[----:B------:R-:W-:Y:S06]  /*6910*/  @P1 BRA `(.L_x_64) ;  /* 0x0000000000041947 */ /* 0x000fec0003800000 */
[----:B------:R-:W-:-:S04]  /*6920*/  DEPBAR.LE SB0, 0x0 ;  /* 0x000080000000791a */ /* 0x000fc80000000000 */
.L_x_64:
[----:B------:R-:W-:Y:S05]  /*6930*/  WARPSYNC.ALL ;  /* 0x0000000000007948 */ /* 0x000fea0003800000 */
[----:B------:R-:W-:Y:S01]  /*6940*/  BAR.SYNC.DEFER_BLOCKING 0x1, 0x80 ;  /* 0x0042000000007b1d */ /* 0x000fe20000010000 */
[----:B------:R-:W-:-:S05]  /*6950*/  LEA R20, R20, R18, 0x1 ;  /* 0x0000001214147211 */ /* 0x000fca00078e08ff */
[----:B------:R-:W-:Y:S01]  /*6960*/  BSSY B0, `(.L_x_65) ;  /* 0x0000016000007945 */ /* 0x000fe20003800000 */
[----:B------:R1:W-:Y:S04]  /*6970*/  STSM.16.M88.4 [R20+-0x1200], R24 ;  /* 0xffee001814007844 */ /* 0x0003e80000000200 */
[----:B------:R1:W-:Y:S01]  /*6980*/  STSM.16.M88.4 [R21], R8 ;  /* 0x0000000815007844 */ /* 0x0003e20000000200 */
[----:B------:R-:W-:Y:S01]  /*6990*/  @!PT LDS RZ, [RZ] ;  /* 0x00000000fffff984 */ /* 0x000fe20000000800 */
[----:B------:R-:W-:Y:S01]  /*69a0*/  @!PT LDS RZ, [RZ] ;  /* 0x00000000fffff984 */ /* 0x000fe20000000800 */
[----:B------:R-:W-:Y:S01]  /*69b0*/  @!PT LDS RZ, [RZ] ;  /* 0x00000000fffff984 */ /* 0x000fe20000000800 */
[----:B------:R-:W-:Y:S01]  /*69c0*/  @!PT LDS RZ, [RZ] ;  /* 0x00000000fffff984 */ /* 0x000fe20000000800 */
[----:B------:R2:W-:Y:S06]  /*69d0*/  MEMBAR.ALL.CTA ;  /* 0x0000000000007992 */ /* 0x0005ec0000008000 */
[----:B--2---:R-:W2:Y:S02]  /*69e0*/  FENCE.VIEW.ASYNC.S ;  /* 0x00000000000073c6 */ /* 0x004ea40000000000 */
[----:B--2---:R-:W-:Y:S06]  /*69f0*/  BAR.SYNC.DEFER_BLOCKING 0x1, 0x80 ;  /* 0x0042000000007b1d */ /* 0x004fec0000010000 */
[----:B------:R-:W-:Y:S05]  /*6a00*/  @P1 BRA `(.L_x_66) ;  /* 0x00000000002c1947 */ /* 0x000fea0003800000 */
[----:B------:R-:W-:Y:S01]  /*6a10*/  S2UR UR12, SR_CTAID.Z ;  /* 0x00000000000c79c3 */ /* 0x000fe20000002700 */
[----:B------:R-:W-:Y:S01]  /*6a20*/  R2UR UR8, R18 ;  /* 0x00000000120872ca */ /* 0x000fe200000e0000 */
[----:B------:R-:W-:Y:S01]  /*6a30*/  ULDC.64 UR4, c[0x0][0x198] ;  /* 0x0000660000047ab9 */ /* 0x000fe20000000a00 */
[----:B------:R-:W-:Y:S02]  /*6a40*/  USHF.L.U32 UR10, UR37, 0x6, URZ ;  /* 0x00000006250a7899 */ /* 0x000fe4000800063f */
[----:B------:R-:W-:Y:S01]  /*6a50*/  UIADD3 UR4, UP0, UR4, 0x670, URZ ;  /* 0x0000067004047890 */ /* 0x000fe2000ff1e03f */
[----:B------:R-:W-:Y:S02]  /*6a60*/  UMOV UR9, URZ ;  /* 0x0000003f00097c82 */ /* 0x000fe40008000000 */
[----:B------:R-:W2:Y:S01]  /*6a70*/  S2UR UR11, SR_CTAID.Y ;  /* 0x00000000000b79c3 */ /* 0x000ea20000002600 */
[----:B------:R-:W-:-:S05]  /*6a80*/  UIADD3.X UR5, URZ, UR5, URZ, UP0, !UPT ;  /* 0x000000053f057290 */ /* 0x000fca00087fe43f */
[----:B------:R-:W-:-:S09]  /*6a90*/  UIADD3 UR8, UR8, -0x1200, URZ ;  /* 0xffffee0008087890 */ /* 0x000fd2000fffe03f */
[----:B--2---:R2:W-:Y:S02]  /*6aa0*/  UTMASTG.4D [UR8], [UR4] ;  /* 0x00000008040073b5 */ /* 0x0045e40008018000 */
[----:B--2---:R0:W-:Y:S02]  /*6ab0*/  UTMACMDFLUSH ;  /* 0x00000000000079b7 */ /* 0x0041e40000000000 */
.L_x_66:
[----:B------:R-:W-:Y:S05]  /*6ac0*/  BSYNC B0 ;  /* 0x0000000000007941 */ /* 0x000fea0003800000 */
.L_x_65:
[----:B------:R-:W-:Y:S01]  /*6ad0*/  UIADD3 UR36, UR36, -0x1, URZ ;  /* 0xffffffff24247890 */ /* 0x000fe2000fffe03f */
[----:B------:R-:W-:-:S04]  /*6ae0*/  DEPBAR.LE SB0, 0x0 ;  /* 0x000080000000791a */ /* 0x000fc80000000000 */
[----:B------:R-:W-:-:S04]  /*6af0*/  USHF.L.U32 UR4, UR36, 0x3, URZ ;  /* 0x0000000324047899 */ /* 0x000fc8000800063f */
[----:B------:R-:W-:-:S04]  /*6b00*/  ULOP3.LUT UR4, UR4, 0x8, URZ, 0xe2, !UPT ;  /* 0x0000000804047892 */ /* 0x000fc8000f8ee23f */
[----:B------:R-:W-:-:S06]  /*6b10*/  ULOP3.LUT UR4, UR4, 0x18, URZ, 0x3c, !UPT ;  /* 0x0000001804047892 */ /* 0x000fcc000f8e3c3f */
[----:B------:R-:W-:-:S04]  /*6b20*/  IMAD.U32 R0, RZ, RZ, UR4 ;  /* 0x00000004ff007e24 */ /* 0x000fc8000f8e00ff */
[----:B------:R-:W-:Y:S01]  /*6b30*/  SYNCS.ARRIVE.TRANS64.A1T0 RZ, [R0+UR38+0x7090], RZ ;  /* 0x007090ff00ff79a7 */ /* 0x000fe20008100026 */
[----:B------:R-:W-:Y:S05]  /*6b40*/  EXIT ;  /* 0x000000000000794d */ /* 0x000fea0003800000 */
.L_x_6:
[----:B------:R-:W-:-:S08]  /*6b50*/  UISETP.NE.AND UP0, UPT, UR10, 0x1, UPT ;  /* 0x000000010a00788c */ /* 0x000fd0000bf05270 */
[----:B------:R-:W1:-:S00]  /*6b60*/  USETMAXREG.DEALLOC.CTAPOOL 0x18 ;  /* 0x00000018000079c8 */ /* 0x000e4000080e0500 */
[----:B------:R-:W-:-:S13]  /*6b70*/  PLOP3.LUT P0, PT, PT, PT, UP0, 0x80, 0x0 ;  /* 0x000000000000781c */ /* 0x000fda0003f0f008 */
[----:B------:R-:W-:Y:S05]  /*6b80*/  @P0 EXIT ;  /* 0x000000000000094d */ /* 0x000fea0003800000 */
[----:B------:R-:W2:Y:S01]  /*6b90*/  S2UR UR11, SR_CTAID.X ;  /* 0x00000000000b79c3 */ /* 0x000ea20000002500 */
[----:B------:R-:W-:Y:S01]  /*6ba0*/  ULDC UR4, c[0x0][0x28c] ;  /* 0x0000a30000047ab9 */ /* 0x000fe20000000800 */
[----:B------:R-:W-:Y:S01]  /*6bb0*/  ELECT P3, URZ, PT ;  /* 0x00000000003f782f */ /* 0x000fe20003860000 */
[----:B------:R-:W-:Y:S01]  /*6bc0*/  BSSY B0, `(.L_x_67) ;  /* 0x0000030000007945 */ /* 0x000fe20003800000 */
[----:B------:R-:W-:Y:S01]  /*6bd0*/  UIADD3 UR5, UR4, 0x3f, URZ ;  /* 0x0000003f04057890 */ /* 0x000fe2000fffe03f */
[----:B-1----:R-:W-:Y:S01]  /*6be0*/  CS2R R2, SRZ ;  /* 0x0000000000027805 */ /* 0x002fe2000001ff00 */
[----:B------:R-:W-:Y:S02]  /*6bf0*/  IMAD.MOV.U32 R7, RZ, RZ, RZ ;  /* 0x000000ffff077224 */ /* 0x000fe400078e00ff */
[----:B------:R-:W-:Y:S01]  /*6c00*/  USHF.R.S32.HI UR7, URZ, 0x1f, UR5 ;  /* 0x0000001f3f077899 */ /* 0x000fe20008011405 */
[----:B------:R-:W1:Y:S03]  /*6c10*/  S2UR UR20, SR_CTAID.Y ;  /* 0x00000000001479c3 */ /* 0x000e660000002600 */
[----:B------:R-:W-:-:S04]  /*6c20*/  ULEA.HI UR7, UR7, UR5, URZ, 0x6 ;  /* 0x0000000507077291 */ /* 0x000fc8000f8f303f */
[----:B------:R-:W-:Y:S01]  /*6c30*/  USHF.R.S32.HI UR7, URZ, 0x6, UR7 ;  /* 0x000000063f077899 */ /* 0x000fe20008011407 */
[----:B------:R-:W3:Y:S01]  /*6c40*/  S2UR UR21, SR_CTAID.Z ;  /* 0x00000000001579c3 */ /* 0x000ee20000002700 */
[----:B--2---:R-:W-:-:S04]  /*6c50*/  USHF.L.U32 UR11, UR11, 0x7, URZ ;  /* 0x000000070b0b7899 */ /* 0x004fc8000800063f */
[----:B------:R-:W-:-:S04]  /*6c60*/  UIADD3 UR4, UR11, 0xbf, URZ ;  /* 0x000000bf0b047890 */ /* 0x000fc8000fffe03f */
[----:B------:R-:W-:-:S04]  /*6c70*/  USHF.R.U32.HI UR4, URZ, 0x6, UR4 ;  /* 0x000000063f047899 */ /* 0x000fc80008011604 */
[----:B------:R-:W-:-:S04]  /*6c80*/  UISETP.LT.AND UP0, UPT, UR4, UR7, UPT ;  /* 0x000000070400728c */ /* 0x000fc8000bf01270 */
[----:B------:R-:W-:Y:S01]  /*6c90*/  USEL UR4, UR4, UR7, UP0 ;  /* 0x0000000704047287 */ /* 0x000fe20008000000 */
[----:B-1-3--:R-:W-:Y:S11]  /*6ca0*/  @!P3 BRA `(.L_x_68) ;  /* 0x000000000084b947 */ /* 0x00aff60003800000 */
[----:B------:R-:W1:Y:S01]  /*6cb0*/  S2R R4, SR_CgaCtaId ;  /* 0x0000000000047919 */ /* 0x000e620000008800 */
[----:B------:R-:W-:Y:S01]  /*6cc0*/  MOV R3, 0x400 ;  /* 0x0000040000037802 */ /* 0x000fe20000000f00 */
[----:B------:R-:W-:-:S03]  /*6cd0*/  IMAD.MOV.U32 R5, RZ, RZ, 0x1 ;  /* 0x00000001ff057424 */ /* 0x000fc600078e00ff */
[----:B-1----:R-:W-:Y:S02]  /*6ce0*/  LEA R4, R4, R3, 0x18 ;  /* 0x0000000304047211 */ /* 0x002fe400078ec0ff */
[----:B------:R-:W-:-:S04]  /*6cf0*/  SHF.L.U32 R3, R5, 0x1f, RZ ;  /* 0x0000001f05037819 */ /* 0x000fc800000006ff */
[----:B------:R-:W1:Y:S02]  /*6d00*/  SYNCS.PHASECHK.TRANS64.TRYWAIT P0, [R4+URZ+0x7060], R3 ;  /* 0x00706003040075a7 */ /* 0x000e64000800017f */
[----:B-1----:R-:W-:Y:S05]  /*6d10*/  @!P0 BRA `(.L_x_69) ;  /* 0x0000001000848947 */ /* 0x002fea0003800000 */
.L_x_106:
[----:B------:R-:W-:Y:S01]  /*6d20*/  ULOP3.LUT UR5, UR6, 0x2, URZ, 0xfc, !UPT ;  /* 0x0000000206057892 */ /* 0x000fe2000f8efc3f */
[----:B-1----:R-:W-:-:S03]  /*6d30*/  @P2 MOV R3, 0x1000 ;  /* 0x0000100000032802 */ /* 0x002fc60000000f00 */
[----:B------:R-:W-:Y:S01]  /*6d40*/  UPRMT UR5, UR5, 0x9910, URZ ;  /* 0x0000991005057896 */ /* 0x000fe2000800003f */
[----:B------:R1:W-:Y:S03]  /*6d50*/  @P2 SYNCS.ARRIVE.TRANS64 RZ, [R4+URZ+0x7050], R3 ;  /* 0x0070500304ff29a7 */ /* 0x0003e6000800003f */
[----:B------:R-:W-:-:S06]  /*6d60*/  UISETP.NE.AND UP0, UPT, UR5, 0x2, UPT ;  /* 0x000000020500788c */ /* 0x000fcc000bf05270 */
[----:B------:R-:W-:-:S13]  /*6d70*/  PLOP3.LUT P0, PT, PT, PT, UP0, 0x80, 0x0 ;  /* 0x000000000000781c */ /* 0x000fda0003f0f008 */
[----:B-1----:R-:W-:Y:S05]  /*6d80*/  @P0 BRA `(.L_x_70) ;  /* 0x0000000000040947 */ /* 0x002fea0003800000 */
[----:B------:R-:W-:Y:S01]  /*6d90*/  BPT.TRAP 0x1 ;  /* 0x000000040000795c */ /* 0x000fe20000300000 */
.L_x_70:
[----:B------:R-:W-:-:S04]  /*6da0*/  LOP3.LUT P0, RZ, R0, 0x1f, RZ, 0xc0, !PT ;  /* 0x0000001f00ff7812 */ /* 0x000fc8000780c0ff */
[----:B------:R-:W-:-:S13]  /*6db0*/  PLOP3.LUT P0, PT, P0, P2, PT, 0x2a, 0x0 ;  /* 0x000000000000781c */ /* 0x000fda0000704572 */
[----:B------:R-:W-:Y:S05]  /*6dc0*/  @P0 BRA `(.L_x_71) ;  /* 0x0000000000040947 */ /* 0x000fea0003800000 */
[----:B------:R-:W-:Y:S01]  /*6dd0*/  BPT.TRAP 0x1 ;  /* 0x000000040000795c */ /* 0x000fe20000300000 */
.L_x_71:
[----:B------:R-:W-:Y:S01]  /*6de0*/  R2UR UR8, R4 ;  /* 0x00000000040872ca */ /* 0x000fe200000e0000 */
[----:B------:R-:W-:Y:S01]  /*6df0*/  ULDC.64 UR12, c[0x0][0x198] ;  /* 0x00006600000c7ab9 */ /* 0x000fe20000000a00 */
[----:B------:R-:W-:Y:S01]  /*6e00*/  UMOV UR16, 0x0 ;  /* 0x0000000000107882 */ /* 0x000fe20000000000 */
[----:B------:R-:W-:Y:S01]  /*6e10*/  UIADD3 UR14, UP0, UR12, 0xf0, URZ ;  /* 0x000000f00c0e7890 */ /* 0x000fe2000ff1e03f */
[----:B------:R-:W-:Y:S01]  /*6e20*/  IMAD.MOV.U32 R3, RZ, RZ, 0x1 ;  /* 0x00000001ff037424 */ /* 0x000fe200078e00ff */
[----:B------:R-:W-:Y:S01]  /*6e30*/  UMOV UR17, 0x10000000 ;  /* 0x1000000000117882 */ /* 0x000fe20000000000 */
[----:B------:R-:W-:Y:S01]  /*6e40*/  UMOV UR10, URZ ;  /* 0x0000003f000a7c82 */ /* 0x000fe20008000000 */
[----:B------:R-:W-:Y:S01]  /*6e50*/  UIADD3.X UR15, URZ, UR13, URZ, UP0, !UPT ;  /* 0x0000000d3f0f7290 */ /* 0x000fe200087fe43f */
[----:B------:R-:W-:Y:S01]  /*6e60*/  IMAD.MOV.U32 R7, RZ, RZ, 0x40 ;  /* 0x00000040ff077424 */ /* 0x000fe200078e00ff */
[----:B------:R-:W-:Y:S01]  /*6e70*/  UMOV UR12, UR20 ;  /* 0x00000014000c7c82 */ /* 0x000fe20008000000 */
[----:B------:R-:W-:-:S03]  /*6e80*/  UMOV UR13, UR21 ;  /* 0x00000015000d7c82 */ /* 0x000fc60008000000 */
[----:B------:R-:W-:-:S09]  /*6e90*/  UIADD3 UR9, UR8, 0x7050, URZ ;  /* 0x0000705008097890 */ /* 0x000fd2000fffe03f */
[----:B------:R1:W-:Y:S02]  /*6ea0*/  UTMALDG.4D [UR8], [UR14], desc[UR16] ;  /* 0x000010080e0075b4 */ /* 0x0003e40008019000 */
[----:B-1----:R-:W-:Y:S01]  /*6eb0*/  NOP ;  /* 0x0000000000007918 */ /* 0x002fe20000000000 */
.L_x_68:
[----:B------:R-:W-:Y:S05]  /*6ec0*/  BSYNC B0 ;  /* 0x0000000000007941 */ /* 0x000fea0003800000 */
.L_x_67:
[----:B------:R-:W-:Y:S01]  /*6ed0*/  ISETP.LT.AND P4, PT, RZ, UR4, P3 ;  /* 0x00000004ff007c0c */ /* 0x000fe20009f81270 */
[----:B------:R-:W-:-:S12]  /*6ee0*/  BSSY B0, `(.L_x_72) ;  /* 0x0000022000007945 */ /* 0x000fd80003800000 */
[----:B------:R-:W-:Y:S05]  /*6ef0*/  @!P4 BRA `(.L_x_73) ;  /* 0x000000000080c947 */ /* 0x000fea0003800000 */
[----:B------:R-:W1:Y:S01]  /*6f00*/  S2R R5, SR_CgaCtaId ;  /* 0x0000000000057919 */ /* 0x000e620000008800 */
[----:B------:R-:W-:-:S04]  /*6f10*/  MOV R2, 0x400 ;  /* 0x0000040000027802 */ /* 0x000fc80000000f00 */
[----:B-1----:R-:W-:Y:S01]  /*6f20*/  LEA R2, R5, R2, 0x18 ;  /* 0x0000000205027211 */ /* 0x002fe200078ec0ff */
[----:B------:R-:W-:-:S05]  /*6f30*/  IMAD.MOV.U32 R5, RZ, RZ, 0x1 ;  /* 0x00000001ff057424 */ /* 0x000fca00078e00ff */
[----:B------:R-:W-:-:S04]  /*6f40*/  SHF.L.U32 R5, R5, 0x1f, RZ ;  /* 0x0000001f05057819 */ /* 0x000fc800000006ff */
[----:B------:R-:W1:Y:S02]  /*6f50*/  SYNCS.PHASECHK.TRANS64.TRYWAIT P0, [R2+URZ+0x7028], R5 ;  /* 0x00702805020075a7 */ /* 0x000e64000800017f */
[----:B-1----:R-:W-:Y:S05]  /*6f60*/  @!P0 BRA `(.L_x_74) ;  /* 0x0000001000048947 */ /* 0x002fea0003800000 */
.L_x_107:
        /* <DEDUP_REMOVED lines=8> */
.L_x_75:
[----:B------:R-:W-:-:S04]  /*6ff0*/  LOP3.LUT P0, RZ, R0, 0x1f, RZ, 0xc0, !PT ;  /* 0x0000001f00ff7812 */ /* 0x000fc8000780c0ff */
[----:B------:R-:W-:-:S13]  /*7000*/  PLOP3.LUT P0, PT, P0, P2, PT, 0x2a, 0x0 ;  /* 0x000000000000781c */ /* 0x000fda0000704572 */
[----:B------:R-:W-:Y:S05]  /*7010*/  @P0 BRA `(.L_x_76) ;  /* 0x0000000000040947 */ /* 0x000fea0003800000 */
[----:B------:R-:W-:Y:S01]  /*7020*/  BPT.TRAP 0x1 ;  /* 0x000000040000795c */ /* 0x000fe20000300000 */
.L_x_76:
        /* <DEDUP_REMOVED lines=8> */
[----:B------:R-:W-:-:S05]  /*70b0*/  UMOV UR19, URZ ;  /* 0x0000003f00137c82 */ /* 0x000fca0008000000 */
[----:B------:R-:W-:Y:S02]  /*70c0*/  UIADD3 UR16, UR17, 0x2000, URZ ;  /* 0x0000200011107890 */ /* 0x000fe4000fffe03f */
[----:B------:R-:W-:-:S09]  /*70d0*/  UIADD3 UR17, UR17, 0x7000, URZ ;  /* 0x0000700011117890 */ /* 0x000fd2000fffe03f */
[----:B------:R1:W-:Y:S02]  /*70e0*/  UTMALDG.4D [UR16], [UR8], desc[UR12] ;  /* 0x00000c10080075b4 */ /* 0x0003e40008019000 */
[----:B-1----:R-:W-:Y:S01]  /*70f0*/  NOP ;  /* 0x0000000000007918 */ /* 0x002fe20000000000 */
.L_x_73:
[----:B------:R-:W-:Y:S05]  /*7100*/  BSYNC B0 ;  /* 0x0000000000007941 */ /* 0x000fea0003800000 */
.L_x_72:
[----:B------:R-:W-:Y:S04]  /*7110*/  BSSY B0, `(.L_x_77) ;  /* 0x0000025000007945 */ /* 0x000fe80003800000 */
[----:B------:R-:W-:Y:S05]  /*7120*/  @!P3 BRA `(.L_x_78) ;  /* 0x00000000008cb947 */ /* 0x000fea0003800000 */
[----:B------:R-:W1:Y:S01]  /*7130*/  S2R R5, SR_CgaCtaId ;  /* 0x0000000000057919 */ /* 0x000e620000008800 */
[----:B------:R-:W-:-:S04]  /*7140*/  MOV R4, 0x400 ;  /* 0x0000040000047802 */ /* 0x000fc80000000f00 */
[----:B-1----:R-:W-:Y:S01]  /*7150*/  LEA R6, R5, R4, 0x18 ;  /* 0x0000000405067211 */ /* 0x002fe200078ec0ff */
[----:B------:R-:W-:-:S04]  /*7160*/  IMAD.MOV.U32 R5, RZ, RZ, 0x1 ;  /* 0x00000001ff057424 */ /* 0x000fc800078e00ff */
[----:B------:R-:W-:Y:S01]  /*7170*/  IMAD R4, R3, 0x8, R6 ;  /* 0x0000000803047824 */ /* 0x000fe200078e0206 */
[----:B------:R-:W-:-:S04]  /*7180*/  SHF.L.U32 R5, R5, 0x1f, RZ ;  /* 0x0000001f05057819 */ /* 0x000fc800000006ff */
[----:B------:R-:W1:Y:S02]  /*7190*/  SYNCS.PHASECHK.TRANS64.TRYWAIT P0, [R4+URZ+0x7060], R5 ;  /* 0x00706005040075a7 */ /* 0x000e64000800017f */
[----:B-1----:R-:W-:Y:S05]  /*71a0*/  @!P0 BRA `(.L_x_79) ;  /* 0x0000000c00888947 */ /* 0x002fea0003800000 */
.L_x_108:
        /* <DEDUP_REMOVED lines=8> */
.L_x_80:
[----:B------:R-:W-:-:S04]  /*7230*/  LOP3.LUT P0, RZ, R0, 0x1f, RZ, 0xc0, !PT ;  /* 0x0000001f00ff7812 */ /* 0x000fc8000780c0ff */
[----:B------:R-:W-:-:S13]  /*7240*/  PLOP3.LUT P0, PT, P0, P2, PT, 0x2a, 0x0 ;  /* 0x000000000000781c */ /* 0x000fda0000704572 */
[----:B------:R-:W-:Y:S05]  /*7250*/  @P0 BRA `(.L_x_81) ;  /* 0x0000000000040947 */ /* 0x000fea0003800000 */
[----:B------:R-:W-:Y:S01]  /*7260*/  BPT.TRAP 0x1 ;  /* 0x000000040000795c */ /* 0x000fe20000300000 */
.L_x_81:
[----:B------:R-:W-:Y:S01]  /*7270*/  R2UR UR16, R3 ;  /* 0x00000000031072ca */ /* 0x000fe200000e0000 */
[----:B------:R-:W-:Y:S01]  /*7280*/  ULDC.64 UR8, c[0x0][0x198] ;  /* 0x0000660000087ab9 */ /* 0x000fe20000000a00 */
[----:B------:R-:W-:Y:S01]  /*7290*/  R2UR UR5, R6 ;  /* 0x00000000060572ca */ /* 0x000fe200000e0000 */
[----:B------:R-:W-:Y:S01]  /*72a0*/  UIADD3 UR8, UP0, UR8, 0xf0, URZ ;  /* 0x000000f008087890 */ /* 0x000fe2000ff1e03f */
[----:B------:R-:W-:Y:S01]  /*72b0*/  R2UR UR19, R7 ;  /* 0x00000000071372ca */ /* 0x000fe200000e0000 */
[----:B------:R-:W-:Y:S01]  /*72c0*/  UMOV UR12, 0x0 ;  /* 0x00000000000c7882 */ /* 0x000fe20000000000 */
[----:B------:R-:W-:Y:S01]  /*72d0*/  R2UR UR17, R4 ;  /* 0x00000000041172ca */ /* 0x000fe200000e0000 */
[----:B------:R-:W-:Y:S01]  /*72e0*/  UIADD3.X UR9, URZ, UR9, URZ, UP0, !UPT ;  /* 0x000000093f097290 */ /* 0x000fe200087fe43f */
[----:B------:R-:W-:Y:S01]  /*72f0*/  UMOV UR13, 0x10000000 ;  /* 0x10000000000d7882 */ /* 0x000fe20000000000 */
[----:B------:R-:W-:-:S06]  /*7300*/  UMOV UR18, URZ ;  /* 0x0000003f00127c82 */ /* 0x000fcc0008000000 */
[----:B------:R-:W-:Y:S02]  /*7310*/  ULEA UR16, UR16, UR5, 0xc ;  /* 0x0000000510107291 */ /* 0x000fe4000f8e603f */
[----:B------:R-:W-:Y:S02]  /*7320*/  UIADD3 UR19, UR11, UR19, URZ ;  /* 0x000000130b137290 */ /* 0x000fe4000fffe03f */
[----:B------:R-:W-:-:S09]  /*7330*/  UIADD3 UR17, UR17, 0x7050, URZ ;  /* 0x0000705011117890 */ /* 0x000fd2000fffe03f */
[----:B------:R1:W-:Y:S02]  /*7340*/  UTMALDG.4D [UR16], [UR8], desc[UR12] ;  /* 0x00000c10080075b4 */ /* 0x0003e40008019000 */
[----:B-1----:R-:W-:Y:S01]  /*7350*/  NOP ;  /* 0x0000000000007918 */ /* 0x002fe20000000000 */
.L_x_78:
[----:B------:R-:W-:Y:S05]  /*7360*/  BSYNC B0 ;  /* 0x0000000000007941 */ /* 0x000fea0003800000 */
.L_x_77:
[----:B------:R-:W-:Y:S01]  /*7370*/  BSSY B0, `(.L_x_82) ;  /* 0x0000027000007945 */ /* 0x000fe20003800000 */
[----:B------:R-:W-:-:S03]  /*7380*/  IMAD.MOV.U32 R8, RZ, RZ, RZ ;  /* 0x000000ffff087224 */ /* 0x000fc600078e00ff */
        /* <DEDUP_REMOVED lines=9> */
.L_x_109:
        /* <DEDUP_REMOVED lines=8> */
.L_x_85:
[----:B------:R-:W-:-:S04]  /*74a0*/  LOP3.LUT P0, RZ, R0, 0x1f, RZ, 0xc0, !PT ;  /* 0x0000001f00ff7812 */ /* 0x000fc8000780c0ff */
[----:B------:R-:W-:-:S13]  /*74b0*/  PLOP3.LUT P0, PT, P0, P2, PT, 0x2a, 0x0 ;  /* 0x000000000000781c */ /* 0x000fda0000704572 */
[----:B------:R-:W-:Y:S05]  /*74c0*/  @P0 BRA `(.L_x_86) ;  /* 0x0000000000040947 */ /* 0x000fea0003800000 */
[----:B------:R-:W-:Y:S01]  /*74d0*/  BPT.TRAP 0x1 ;  /* 0x000000040000795c */ /* 0x000fe20000300000 */
.L_x_86:
[C---:B------:R-:W-:Y:S01]  /*74e0*/  IMAD R5, R2.reuse, 0x1000, R5 ;  /* 0x0000100002057824 */ /* 0x040fe200078e0205 */
[----:B------:R-:W-:Y:S01]  /*74f0*/  R2UR UR17, R3 ;  /* 0x00000000031172ca */ /* 0x000fe200000e0000 */
[----:B------:R-:W-:Y:S01]  /*7500*/  ULDC.64 UR8, c[0x0][0x198] ;  /* 0x0000660000087ab9 */ /* 0x000fe20000000a00 */
[----:B------:R-:W-:Y:S01]  /*7510*/  UMOV UR12, 0x0 ;  /* 0x00000000000c7882 */ /* 0x000fe20000000000 */
[----:B------:R-:W-:Y:S01]  /*7520*/  UIADD3 UR8, UP0, UR8, 0x2f0, URZ ;  /* 0x000002f008087890 */ /* 0x000fe2000ff1e03f */
[----:B------:R-:W-:Y:S01]  /*7530*/  R2UR UR16, R5 ;  /* 0x00000000051072ca */ /* 0x000fe200000e0000 */
[----:B------:R-:W-:Y:S01]  /*7540*/  UMOV UR13, 0x10000000 ;  /* 0x10000000000d7882 */ /* 0x000fe20000000000 */
[----:B------:R-:W-:Y:S01]  /*7550*/  UMOV UR18, URZ ;  /* 0x0000003f00127c82 */ /* 0x000fe20008000000 */
[----:B------:R-:W-:Y:S01]  /*7560*/  UIADD3.X UR9, URZ, UR9, URZ, UP0, !UPT ;  /* 0x000000093f097290 */ /* 0x000fe200087fe43f */
[----:B------:R-:W-:Y:S01]  /*7570*/  IMAD.MOV.U32 R8, RZ, RZ, 0x1 ;  /* 0x00000001ff087424 */ /* 0x000fe200078e00ff */
[----:B------:R-:W-:Y:S01]  /*7580*/  UMOV UR19, URZ ;  /* 0x0000003f00137c82 */ /* 0x000fe20008000000 */
[----:B------:R-:W-:-:S03]  /*7590*/  VIADD R2, R2, 0x1 ;  /* 0x0000000102027836 */ /* 0x000fc60000000000 */
[----:B------:R-:W-:-:S04]  /*75a0*/  UIADD3 UR17, UR17, 0x7000, URZ ;  /* 0x0000700011117890 */ /* 0x000fc8000fffe03f */
[----:B------:R-:W-:-:S09]  /*75b0*/  UIADD3 UR16, UR16, 0x2000, URZ ;  /* 0x0000200010107890 */ /* 0x000fd2000fffe03f */
[----:B------:R1:W-:Y:S02]  /*75c0*/  UTMALDG.4D [UR16], [UR8], desc[UR12] ;  /* 0x00000c10080075b4 */ /* 0x0003e40008019000 */
[----:B-1----:R-:W-:Y:S01]  /*75d0*/  NOP ;  /* 0x0000000000007918 */ /* 0x002fe20000000000 */
.L_x_83:
[----:B------:R-:W-:Y:S05]  /*75e0*/  BSYNC B0 ;  /* 0x0000000000007941 */ /* 0x000fea0003800000 */
.L_x_82:
[----:B------:R-:W-:-:S04]  /*75f0*/  MOV R3, UR4 ;  /* 0x0000000400037c02 */ /* 0x000fc80008000f00 */
[----:B------:R-:W-:-:S13]  /*7600*/  ISETP.GE.AND P0, PT, R3, 0x2, PT ;  /* 0x000000020300780c */ /* 0x000fda0003f06270 */
[----:B------:R-:W-:Y:S05]  /*7610*/  @!P0 EXIT ;  /* 0x000000000000894d */ /* 0x000fea0003800000 */
[----:B------:R-:W-:Y:S01]  /*7620*/  USHF.L.U32 UR5, UR4, 0x1, URZ ;  /* 0x0000000104057899 */ /* 0x000fe2000800063f */
[----:B------:R-:W-:Y:S01]  /*7630*/  IMAD.U32 R3, RZ, RZ, UR6 ;  /* 0x00000006ff037e24 */ /* 0x000fe2000f8e00ff */
[----:B------:R-:W-:Y:S01]  /*7640*/  LOP3.LUT P0, RZ, R0, 0x1f, RZ, 0xc0, !PT ;  /* 0x0000001f00ff7812 */ /* 0x000fe2000780c0ff */
[----:B------:R-:W-:Y:S01]  /*7650*/  BSSY B0, `(.L_x_87) ;  /* 0x0000056000007945 */ /* 0x000fe20003800000 */
[----:B------:R-:W-:Y:S02]  /*7660*/  IMAD.MOV.U32 R0, RZ, RZ, 0x1 ;  /* 0x00000001ff007424 */ /* 0x000fe400078e00ff */
[----:B------:R-:W-:Y:S01]  /*7670*/  PLOP3.LUT P0, PT, P0, P2, PT, 0x2a, 0x0 ;  /* 0x000000000000781c */ /* 0x000fe20000704572 */
[----:B------:R-:W-:Y:S01]  /*7680*/  IMAD.U32 R9, RZ, RZ, UR5 ;  /* 0x00000005ff097e24 */ /* 0x000fe2000f8e00ff */
[----:B------:R-:W-:-:S11]  /*7690*/  LOP3.LUT R3, R3, 0x2, RZ, 0xfc, !PT ;  /* 0x0000000203037812 */ /* 0x000fd600078efcff */
.L_x_98:
[----:B------:R-:W-:Y:S04]  /*76a0*/  BSSY B1, `(.L_x_88) ;  /* 0x0000025000017945 */ /* 0x000fe80003800000 */
[----:B------:R-:W-:Y:S05]  /*76b0*/  @!P3 BRA `(.L_x_89) ;  /* 0x00000000008cb947 */ /* 0x000fea0003800000 */
[----:B------:R-:W1:Y:S01]  /*76c0*/  S2R R5, SR_CgaCtaId ;  /* 0x0000000000057919 */ /* 0x000e620000008800 */
[----:B------:R-:W-:-:S04]  /*76d0*/  MOV R4, 0x400 ;  /* 0x0000040000047802 */ /* 0x000fc80000000f00 */
[----:B-1----:R-:W-:Y:S02]  /*76e0*/  LEA R5, R5, R4, 0x18 ;  /* 0x0000000405057211 */ /* 0x002fe400078ec0ff */
[----:B------:R-:W-:Y:S02]  /*76f0*/  SHF.L.U32 R4, R0, 0x1f, RZ ;  /* 0x0000001f00047819 */ /* 0x000fe400000006ff */
[----:B------:R-:W-:-:S04]  /*7700*/  LEA R7, R2, R5, 0x3 ;  /* 0x0000000502077211 */ /* 0x000fc800078e18ff */
[----:B------:R-:W1:Y:S02]  /*7710*/  SYNCS.PHASECHK.TRANS64.TRYWAIT P4, [R7+URZ+0x7028], R4 ;  /* 0x00702804070075a7 */ /* 0x000e64000808017f */
[----:B-1----:R-:W-:Y:S05]  /*7720*/  @!P4 BRA `(.L_x_90) ;  /* 0x000000080050c947 */ /* 0x002fea0003800000 */
.L_x_110:
[----:B-1----:R-:W-:-:S04]  /*7730*/  @P2 IMAD.MOV.U32 R4, RZ, RZ, 0x1000 ;  /* 0x00001000ff042424 */ /* 0x002fc800078e00ff */
[----:B------:R1:W-:Y:S02]  /*7740*/  @P2 SYNCS.ARRIVE.TRANS64 RZ, [R7+URZ+0x7000], R4 ;  /* 0x0070000407ff29a7 */ /* 0x0003e4000800003f */
[----:B-1----:R-:W-:-:S04]  /*7750*/  PRMT R4, R3, 0x9910, RZ ;  /* 0x0000991003047816 */ /* 0x002fc800000000ff */
[----:B------:R-:W-:-:S13]  /*7760*/  ISETP.NE.AND P4, PT, R4, 0x2, PT ;  /* 0x000000020400780c */ /* 0x000fda0003f85270 */
[----:B------:R-:W-:Y:S05]  /*7770*/  @P4 BRA `(.L_x_91) ;  /* 0x0000000000044947 */ /* 0x000fea0003800000 */
[----:B------:R-:W-:Y:S01]  /*7780*/  BPT.TRAP 0x1 ;  /* 0x000000040000795c */ /* 0x000fe20000300000 */
.L_x_91:
[----:B------:R-:W-:Y:S05]  /*7790*/  @P0 BRA `(.L_x_92) ;  /* 0x0000000000040947 */ /* 0x000fea0003800000 */
[----:B------:R-:W-:Y:S01]  /*77a0*/  BPT.TRAP 0x1 ;  /* 0x000000040000795c */ /* 0x000fe20000300000 */
.L_x_92:
[----:B------:R-:W-:Y:S01]  /*77b0*/  IMAD R5, R2, 0x1000, R5 ;  /* 0x0000100002057824 */ /* 0x000fe200078e0205 */
[----:B------:R-:W-:Y:S01]  /*77c0*/  R2UR UR17, R7 ;  /* 0x00000000071172ca */ /* 0x000fe200000e0000 */
[----:B------:R-:W-:Y:S01]  /*77d0*/  ULDC.64 UR8, c[0x0][0x198] ;  /* 0x0000660000087ab9 */ /* 0x000fe20000000a00 */
[----:B------:R-:W-:Y:S01]  /*77e0*/  R2UR UR19, R8 ;  /* 0x00000000081372ca */ /* 0x000fe200000e0000 */
[----:B------:R-:W-:Y:S01]  /*77f0*/  UIADD3 UR8, UP0, UR8, 0x1f0, URZ ;  /* 0x000001f008087890 */ /* 0x000fe2000ff1e03f */
[----:B------:R-:W-:Y:S01]  /*7800*/  R2UR UR16, R5 ;  /* 0x00000000051072ca */ /* 0x000fe200000e0000 */
[----:B------:R-:W-:Y:S01]  /*7810*/  UMOV UR12, 0x0 ;  /* 0x00000000000c7882 */ /* 0x000fe20000000000 */
[----:B------:R-:W-:Y:S01]  /*7820*/  UMOV UR13, 0x10000000 ;  /* 0x10000000000d7882 */ /* 0x000fe20000000000 */
[----:B------:R-:W-:Y:S01]  /*7830*/  UIADD3.X UR9, URZ, UR9, URZ, UP0, !UPT ;  /* 0x000000093f097290 */ /* 0x000fe200087fe43f */
[----:B------:R-:W-:Y:S01]  /*7840*/  VIADD R2, R2, 0x1 ;  /* 0x0000000102027836 */ /* 0x000fe20000000000 */
[----:B------:R-:W-:-:S04]  /*7850*/  UMOV UR18, URZ ;  /* 0x0000003f00127c82 */ /* 0x000fc80008000000 */
[----:B------:R-:W-:Y:S01]  /*7860*/  UIADD3 UR17, UR17, 0x7000, URZ ;  /* 0x0000700011117890 */ /* 0x000fe2000fffe03f */
[C---:B------:R-:W-:Y:S01]  /*7870*/  ISETP.NE.AND P4, PT, R2.reuse, 0x5, PT ;  /* 0x000000050200780c */ /* 0x040fe20003f85270 */
[----:B------:R-:W-:Y:S02]  /*7880*/  USHF.L.U32 UR19, UR19, 0x6, URZ ;  /* 0x0000000613137899 */ /* 0x000fe4000800063f */
[----:B------:R-:W-:Y:S01]  /*7890*/  UIADD3 UR16, UR16, 0x2000, URZ ;  /* 0x0000200010107890 */ /* 0x000fe2000fffe03f */
[----:B------:R-:W-:Y:S02]  /*78a0*/  SEL R5, RZ, 0x1, P4 ;  /* 0x00000001ff057807 */ /* 0x000fe40002000000 */
[----:B------:R-:W-:Y:S02]  /*78b0*/  SEL R2, R2, RZ, P4 ;  /* 0x000000ff02027207 */ /* 0x000fe40002000000 */
[----:B------:R-:W-:-:S04]  /*78c0*/  LOP3.LUT R0, R0, R5, RZ, 0x3c, !PT ;  /* 0x0000000500007212 */ /* 0x000fc800078e3cff */
[----:B------:R1:W-:Y:S02]  /*78d0*/  UTMALDG.4D [UR16], [UR8], desc[UR12] ;  /* 0x00000c10080075b4 */ /* 0x0003e40008019000 */
[----:B-1----:R-:W-:Y:S01]  /*78e0*/  NOP ;  /* 0x0000000000007918 */ /* 0x002fe20000000000 */
.L_x_89:
[----:B------:R-:W-:Y:S05]  /*78f0*/  BSYNC B1 ;  /* 0x0000000000017941 */ /* 0x000fea0003800000 */
.L_x_88:
[----:B------:R-:W-:Y:S01]  /*7900*/  ISETP.LT.OR P4, PT, R9, 0x4, !P3 ;  /* 0x000000040900780c */ /* 0x000fe20005f81670 */
[----:B------:R-:W-:-:S12]  /*7910*/  BSSY B1, `(.L_x_93) ;  /* 0x0000026000017945 */ /* 0x000fd80003800000 */
[----:B------:R-:W-:Y:S05]  /*7920*/  @P4 BRA `(.L_x_94) ;  /* 0x0000000000904947 */ /* 0x000fea0003800000 */
[----:B------:R-:W1:Y:S01]  /*7930*/  S2R R5, SR_CgaCtaId ;  /* 0x0000000000057919 */ /* 0x000e620000008800 */
[----:B------:R-:W-:Y:S02]  /*7940*/  MOV R4, 0x400 ;  /* 0x0000040000047802 */ /* 0x000fe40000000f00 */
[----:B------:R-:W-:Y:S02]  /*7950*/  SHF.L.U32 R7, R0, 0x1f, RZ ;  /* 0x0000001f00077819 */ /* 0x000fe400000006ff */
[----:B-1----:R-:W-:-:S04]  /*7960*/  LEA R5, R5, R4, 0x18 ;  /* 0x0000000405057211 */ /* 0x002fc800078ec0ff */
[----:B------:R-:W-:-:S04]  /*7970*/  LEA R4, R2, R5, 0x3 ;  /* 0x0000000502047211 */ /* 0x000fc800078e18ff */
[----:B------:R-:W1:Y:S02]  /*7980*/  SYNCS.PHASECHK.TRANS64.TRYWAIT P4, [R4+URZ+0x7028], R7 ;  /* 0x00702807040075a7 */ /* 0x000e64000808017f */
[----:B-1----:R-:W-:Y:S05]  /*7990*/  @!P4 BRA `(.L_x_95) ;  /* 0x0000000400c8c947 */ /* 0x002fea0003800000 */
.L_x_111:
[----:B------:R-:W-:Y:S01]  /*79a0*/  PRMT R6, R3, 0x9910, RZ ;  /* 0x0000991003067816 */ /* 0x000fe200000000ff */
[----:B-1----:R-:W-:-:S03]  /*79b0*/  @P1 IMAD.MOV.U32 R7, RZ, RZ, 0x1000 ;  /* 0x00001000ff071424 */ /* 0x002fc600078e00ff */
[----:B------:R-:W-:Y:S01]  /*79c0*/  ISETP.NE.AND P4, PT, R6, 0x2, PT ;  /* 0x000000020600780c */ /* 0x000fe20003f85270 */
[----:B------:R1:W-:-:S12]  /*79d0*/  @P1 SYNCS.ARRIVE.TRANS64 RZ, [R4+URZ+0x7000], R7 ;  /* 0x0070000704ff19a7 */ /* 0x0003d8000800003f */
[----:B-1----:R-:W-:Y:S05]  /*79e0*/  @P4 BRA `(.L_x_96) ;  /* 0x0000000000044947 */ /* 0x002fea0003800000 */
[----:B------:R-:W-:Y:S01]  /*79f0*/  BPT.TRAP 0x1 ;  /* 0x000000040000795c */ /* 0x000fe20000300000 */
.L_x_96:
[----:B------:R-:W-:Y:S05]  /*7a00*/  @P0 BRA `(.L_x_97) ;  /* 0x0000000000040947 */ /* 0x000fea0003800000 */
[----:B------:R-:W-:Y:S01]  /*7a10*/  BPT.TRAP 0x1 ;  /* 0x000000040000795c */ /* 0x000fe20000300000 */
.L_x_97:
        /* <DEDUP_REMOVED lines=10> */
[----:B------:R-:W-:Y:S01]  /*7ac0*/  UMOV UR18, URZ ;  /* 0x0000003f00127c82 */ /* 0x000fe20008000000 */
[----:B------:R-:W-:-:S03]  /*7ad0*/  IADD3 R8, R8, 0x1, RZ ;  /* 0x0000000108087810 */ /* 0x000fc60007ffe0ff */
        /* <DEDUP_REMOVED lines=9> */
.L_x_94:
[----:B------:R-:W-:Y:S05]  /*7b70*/  BSYNC B1 ;  /* 0x0000000000017941 */ /* 0x000fea0003800000 */
.L_x_93:
[C---:B------:R-:W-:Y:S01]  /*7b80*/  ISETP.GT.AND P4, PT, R9.reuse, 0x4, PT ;  /* 0x000000040900780c */ /* 0x040fe20003f84270 */
[----:B------:R-:W-:-:S12]  /*7b90*/  VIADD R9, R9, 0xfffffffe ;  /* 0xfffffffe09097836 */ /* 0x000fd80000000000 */
[----:B------:R-:W-:Y:S05]  /*7ba0*/  @P4 BRA `(.L_x_98) ;  /* 0xfffffff800bc4947 */ /* 0x000fea000383ffff */
[----:B------:R-:W-:Y:S05]  /*7bb0*/  BSYNC B0 ;  /* 0x0000000000007941 */ /* 0x000fea0003800000 */
.L_x_87:
[----:B------:R-:W-:Y:S05]  /*7bc0*/  EXIT ;  /* 0x000000000000794d */ /* 0x000fea0003800000 */
.L_x_15:
[----:B-1----:R-:W-:-:S04]  /*7bd0*/  IMAD.U32 R7, RZ, RZ, UR6 ;  /* 0x00000006ff077e24 */ /* 0x002fc8000f8e00ff */
[----:B------:R1:W2:Y:S03]  /*7be0*/  SYNCS.PHASECHK.TRANS64.TRYWAIT P1, [R7+URZ+0x7050], R6 ;  /* 0x00705006070075a7 */ /* 0x0002a6000802017f */
[----:B--2---:R-:W-:Y:S05]  /*7bf0*/  @!P1 NANOSLEEP.SYNCS 0x989680 ;  /* 0x009896800000995d */ /* 0x004fea0003900000 */
[----:B------:R-:W2:Y:S02]  /*7c00*/  @!P1 SYNCS.PHASECHK.TRANS64 P1, [R7+URZ+0x7050], R6 ;  /* 0x00705006070095a7 */ /* 0x000ea4000802007f */
[----:B--2---:R-:W-:Y:S05]  /*7c10*/  @!P1 BRA `(.L_x_15) ;  /* 0xfffffffc00ec9947 */ /* 0x004fea000383ffff */
[----:B------:R-:W-:Y:S05]  /*7c20*/  BRA `(.L_x_99) ;  /* 0xffffff9000a07947 */ /* 0x000fea000383ffff */
.L_x_17:
[----:B--2---:R-:W-:-:S04]  /*7c30*/  IMAD.U32 R2, RZ, RZ, UR38 ;  /* 0x00000026ff027e24 */ /* 0x004fc8000f8e00ff */
[----:B------:R2:W3:Y:S03]  /*7c40*/  SYNCS.PHASECHK.TRANS64.TRYWAIT P1, [R2+URZ+0x7000], R9 ;  /* 0x00700009020075a7 */ /* 0x0004e6000802017f */
[----:B---3--:R-:W-:Y:S05]  /*7c50*/  @!P1 NANOSLEEP.SYNCS 0x989680 ;  /* 0x009896800000995d */ /* 0x008fea0003900000 */
[----:B------:R-:W3:Y:S02]  /*7c60*/  @!P1 SYNCS.PHASECHK.TRANS64 P1, [R2+URZ+0x7000], R9 ;  /* 0x00700009020095a7 */ /* 0x000ee4000802007f */
[----:B---3--:R-:W-:Y:S05]  /*7c70*/  @!P1 BRA `(.L_x_17) ;  /* 0xfffffffc00ec9947 */ /* 0x008fea000383ffff */
[----:B------:R-:W-:Y:S05]  /*7c80*/  BRA `(.L_x_100) ;  /* 0xffffff9000ac7947 */ /* 0x000fea000383ffff */
.L_x_18:
[----:B-1----:R-:W-:-:S04]  /*7c90*/  MOV R7, UR16 ;  /* 0x0000001000077c02 */ /* 0x002fc80008000f00 */
[----:B------:R1:W2:Y:S03]  /*7ca0*/  SYNCS.PHASECHK.TRANS64.TRYWAIT P1, [R7+URZ+-0x8], R2 ;  /* 0xfffff802070075a7 */ /* 0x0002a6000802017f */
[----:B--2---:R-:W-:Y:S05]  /*7cb0*/  @!P1 NANOSLEEP.SYNCS 0x989680 ;  /* 0x009896800000995d */ /* 0x004fea0003900000 */
[----:B------:R-:W2:Y:S02]  /*7cc0*/  @!P1 SYNCS.PHASECHK.TRANS64 P1, [R7+URZ+-0x8], R2 ;  /* 0xfffff802070095a7 */ /* 0x000ea4000802007f */
[----:B--2---:R-:W-:Y:S05]  /*7cd0*/  @!P1 BRA `(.L_x_18) ;  /* 0xfffffffc00ec9947 */ /* 0x004fea000383ffff */
[----:B------:R-:W-:Y:S05]  /*7ce0*/  BRA `(.L_x_101) ;  /* 0xffffff9000a87947 */ /* 0x000fea000383ffff */
.L_x_20:
[----:B-1----:R-:W-:-:S04]  /*7cf0*/  IMAD.U32 R10, RZ, RZ, UR38 ;  /* 0x00000026ff0a7e24 */ /* 0x002fc8000f8e00ff */
[----:B------:R1:W2:Y:S03]  /*7d00*/  SYNCS.PHASECHK.TRANS64.TRYWAIT P1, [R10+URZ+0x7008], R9 ;  /* 0x007008090a0075a7 */ /* 0x0002a6000802017f */
[----:B--2---:R-:W-:Y:S05]  /*7d10*/  @!P1 NANOSLEEP.SYNCS 0x989680 ;  /* 0x009896800000995d */ /* 0x004fea0003900000 */
[----:B------:R-:W2:Y:S02]  /*7d20*/  @!P1 SYNCS.PHASECHK.TRANS64 P1, [R10+URZ+0x7008], R9 ;  /* 0x007008090a0095a7 */ /* 0x000ea4000802007f */
[----:B--2---:R-:W-:Y:S05]  /*7d30*/  @!P1 BRA `(.L_x_20) ;  /* 0xfffffffc00ec9947 */ /* 0x004fea000383ffff */
[----:B------:R-:W-:Y:S05]  /*7d40*/  BRA `(.L_x_102) ;  /* 0xffffffa800007947 */ /* 0x000fea000383ffff */
.L_x_25:
[----:B-1----:R-:W-:-:S04]  /*7d50*/  IMAD.U32 R4, RZ, RZ, UR6 ;  /* 0x00000006ff047e24 */ /* 0x002fc8000f8e00ff */
[----:B------:R1:W2:Y:S03]  /*7d60*/  SYNCS.PHASECHK.TRANS64.TRYWAIT P2, [R4+URZ+0x7000], R3 ;  /* 0x00700003040075a7 */ /* 0x0002a6000804017f */
[----:B--2---:R-:W-:Y:S05]  /*7d70*/  @!P2 NANOSLEEP.SYNCS 0x989680 ;  /* 0x009896800000a95d */ /* 0x004fea0003900000 */
[----:B------:R-:W2:Y:S02]  /*7d80*/  @!P2 SYNCS.PHASECHK.TRANS64 P2, [R4+URZ+0x7000], R3 ;  /* 0x007000030400a5a7 */ /* 0x000ea4000804007f */
[----:B--2---:R-:W-:Y:S05]  /*7d90*/  @!P2 BRA `(.L_x_25) ;  /* 0xfffffffc00eca947 */ /* 0x004fea000383ffff */
[----:B------:R-:W-:Y:S05]  /*7da0*/  BRA `(.L_x_103) ;  /* 0xffffffa800c47947 */ /* 0x000fea000383ffff */
.L_x_29:
[----:B-1----:R-:W-:-:S04]  /*7db0*/  IMAD.U32 R12, RZ, RZ, UR6 ;  /* 0x00000006ff0c7e24 */ /* 0x002fc8000f8e00ff */
[----:B------:R1:W2:Y:S03]  /*7dc0*/  SYNCS.PHASECHK.TRANS64.TRYWAIT P2, [R12+URZ+0x7000], R13 ;  /* 0x0070000d0c0075a7 */ /* 0x0002a6000804017f */
[----:B--2---:R-:W-:Y:S05]  /*7dd0*/  @!P2 NANOSLEEP.SYNCS 0x989680 ;  /* 0x009896800000a95d */ /* 0x004fea0003900000 */
[----:B------:R-:W2:Y:S02]  /*7de0*/  @!P2 SYNCS.PHASECHK.TRANS64 P2, [R12+URZ+0x7000], R13 ;  /* 0x0070000d0c00a5a7 */ /* 0x000ea4000804007f */
[----:B--2---:R-:W-:Y:S05]  /*7df0*/  @!P2 BRA `(.L_x_29) ;  /* 0xfffffffc00eca947 */ /* 0x004fea000383ffff */
[----:B------:R-:W-:Y:S05]  /*7e00*/  BRA `(.L_x_28) ;  /* 0xffffffbc00747947 */ /* 0x000fea000383ffff */
.L_x_37:
[----:B-1----:R-:W-:-:S04]  /*7e10*/  MOV R13, UR6 ;  /* 0x00000006000d7c02 */ /* 0x002fc80008000f00 */
[----:B------:R1:W2:Y:S03]  /*7e20*/  SYNCS.PHASECHK.TRANS64.TRYWAIT P2, [R13+URZ+0x7000], R4 ;  /* 0x007000040d0075a7 */ /* 0x0002a6000804017f */
[----:B--2---:R-:W-:Y:S05]  /*7e30*/  @!P2 NANOSLEEP.SYNCS 0x989680 ;  /* 0x009896800000a95d */ /* 0x004fea0003900000 */
[----:B------:R-:W2:Y:S02]  /*7e40*/  @!P2 SYNCS.PHASECHK.TRANS64 P2, [R13+URZ+0x7000], R4 ;  /* 0x007000040d00a5a7 */ /* 0x000ea4000804007f */
[----:B--2---:R-:W-:Y:S05]  /*7e50*/  @!P2 BRA `(.L_x_37) ;  /* 0xfffffffc00eca947 */ /* 0x004fea000383ffff */
[----:B------:R-:W-:Y:S05]  /*7e60*/  BRA `(.L_x_104) ;  /* 0xffffffc000647947 */ /* 0x000fea000383ffff */
.L_x_41:
[----:B-1----:R-:W-:-:S04]  /*7e70*/  IMAD.U32 R10, RZ, RZ, UR6 ;  /* 0x00000006ff0a7e24 */ /* 0x002fc8000f8e00ff */
[----:B------:R1:W2:Y:S03]  /*7e80*/  SYNCS.PHASECHK.TRANS64.TRYWAIT P2, [R10+URZ+0x7000], R11 ;  /* 0x0070000b0a0075a7 */ /* 0x0002a6000804017f */
[----:B--2---:R-:W-:Y:S05]  /*7e90*/  @!P2 NANOSLEEP.SYNCS 0x989680 ;  /* 0x009896800000a95d */ /* 0x004fea0003900000 */
[----:B------:R-:W2:Y:S02]  /*7ea0*/  @!P2 SYNCS.PHASECHK.TRANS64 P2, [R10+URZ+0x7000], R11 ;  /* 0x0070000b0a00a5a7 */ /* 0x000ea4000804007f */
[----:B--2---:R-:W-:Y:S05]  /*7eb0*/  @!P2 BRA `(.L_x_41) ;  /* 0xfffffffc00eca947 */ /* 0x004fea000383ffff */
[----:B------:R-:W-:Y:S05]  /*7ec0*/  BRA `(.L_x_40) ;  /* 0xffffffd800507947 */ /* 0x000fea000383ffff */
.L_x_57:
[----:B-1----:R-:W-:-:S04]  /*7ed0*/  IMAD.U32 R3, RZ, RZ, UR16 ;  /* 0x00000010ff037e24 */ /* 0x002fc8000f8e00ff */
[----:B------:R1:W2:Y:S03]  /*7ee0*/  SYNCS.PHASECHK.TRANS64.TRYWAIT P0, [R3+URZ+0x8], R0 ;  /* 0x00000800030075a7 */ /* 0x0002a6000800017f */
[----:B--2---:R-:W-:Y:S05]  /*7ef0*/  @!P0 NANOSLEEP.SYNCS 0x989680 ;  /* 0x009896800000895d */ /* 0x004fea0003900000 */
[----:B------:R-:W2:Y:S02]  /*7f00*/  @!P0 SYNCS.PHASECHK.TRANS64 P0, [R3+URZ+0x8], R0 ;  /* 0x00000800030085a7 */ /* 0x000ea4000800007f */
[----:B--2---:R-:W-:Y:S05]  /*7f10*/  @!P0 BRA `(.L_x_57) ;  /* 0xfffffffc00ec8947 */ /* 0x004fea000383ffff */
[----:B------:R-:W-:Y:S05]  /*7f20*/  BRA `(.L_x_105) ;  /* 0xffffffe000607947 */ /* 0x000fea000383ffff */
.L_x_69:
[----:B-1----:R1:W2:Y:S02]  /*7f30*/  SYNCS.PHASECHK.TRANS64.TRYWAIT P0, [R4+URZ+0x7060], R3 ;  /* 0x00706003040075a7 */ /* 0x0022a4000800017f */
[----:B--2---:R-:W-:Y:S05]  /*7f40*/  @!P0 NANOSLEEP.SYNCS 0x989680 ;  /* 0x009896800000895d */ /* 0x004fea0003900000 */
[----:B------:R-:W2:Y:S02]  /*7f50*/  @!P0 SYNCS.PHASECHK.TRANS64 P0, [R4+URZ+0x7060], R3 ;  /* 0x00706003040085a7 */ /* 0x000ea4000800007f */
[----:B--2---:R-:W-:Y:S05]  /*7f60*/  @!P0 BRA `(.L_x_69) ;  /* 0xfffffffc00f08947 */ /* 0x004fea000383ffff */
[----:B------:R-:W-:Y:S05]  /*7f70*/  BRA `(.L_x_106) ;  /* 0xffffffec00687947 */ /* 0x000fea000383ffff */
.L_x_74:
[----:B-1----:R1:W2:Y:S02]  /*7f80*/  SYNCS.PHASECHK.TRANS64.TRYWAIT P0, [R2+URZ+0x7028], R5 ;  /* 0x00702805020075a7 */ /* 0x0022a4000800017f */
[----:B--2---:R-:W-:Y:S05]  /*7f90*/  @!P0 NANOSLEEP.SYNCS 0x989680 ;  /* 0x009896800000895d */ /* 0x004fea0003900000 */
[----:B------:R-:W2:Y:S02]  /*7fa0*/  @!P0 SYNCS.PHASECHK.TRANS64 P0, [R2+URZ+0x7028], R5 ;  /* 0x00702805020085a7 */ /* 0x000ea4000800007f */
[----:B--2---:R-:W-:Y:S05]  /*7fb0*/  @!P0 BRA `(.L_x_74) ;  /* 0xfffffffc00f08947 */ /* 0x004fea000383ffff */
[----:B------:R-:W-:Y:S05]  /*7fc0*/  BRA `(.L_x_107) ;  /* 0xffffffec00e87947 */ /* 0x000fea000383ffff */
.L_x_79:
[----:B-1----:R1:W2:Y:S02]  /*7fd0*/  SYNCS.PHASECHK.TRANS64.TRYWAIT P0, [R4+URZ+0x7060], R5 ;  /* 0x00706005040075a7 */ /* 0x0022a4000800017f */
[----:B--2---:R-:W-:Y:S05]  /*7fe0*/  @!P0 NANOSLEEP.SYNCS 0x989680 ;  /* 0x009896800000895d */ /* 0x004fea0003900000 */
[----:B------:R-:W2:Y:S02]  /*7ff0*/  @!P0 SYNCS.PHASECHK.TRANS64 P0, [R4+URZ+0x7060], R5 ;  /* 0x00706005040085a7 */ /* 0x000ea4000800007f */
[----:B--2---:R-:W-:Y:S05]  /*8000*/  @!P0 BRA `(.L_x_79) ;  /* 0xfffffffc00f08947 */ /* 0x004fea000383ffff */
[----:B------:R-:W-:Y:S05]  /*8010*/  BRA `(.L_x_108) ;  /* 0xfffffff000647947 */ /* 0x000fea000383ffff */
.L_x_84:
[----:B-1----:R1:W2:Y:S02]  /*8020*/  SYNCS.PHASECHK.TRANS64.TRYWAIT P0, [R3+URZ+0x7028], R4 ;  /* 0x00702804030075a7 */ /* 0x0022a4000800017f */
[----:B--2---:R-:W-:Y:S05]  /*8030*/  @!P0 NANOSLEEP.SYNCS 0x989680 ;  /* 0x009896800000895d */ /* 0x004fea0003900000 */
[----:B------:R-:W2:Y:S02]  /*8040*/  @!P0 SYNCS.PHASECHK.TRANS64 P0, [R3+URZ+0x7028], R4 ;  /* 0x00702804030085a7 */ /* 0x000ea4000800007f */
[----:B--2---:R-:W-:Y:S05]  /*8050*/  @!P0 BRA `(.L_x_84) ;  /* 0xfffffffc00f08947 */ /* 0x004fea000383ffff */
[----:B------:R-:W-:Y:S05]  /*8060*/  BRA `(.L_x_109) ;  /* 0xfffffff000ec7947 */ /* 0x000fea000383ffff */
.L_x_90:
[----:B-1----:R1:W2:Y:S02]  /*8070*/  SYNCS.PHASECHK.TRANS64.TRYWAIT P4, [R7+URZ+0x7028], R4 ;  /* 0x00702804070075a7 */ /* 0x0022a4000808017f */
[----:B--2---:R-:W-:Y:S05]  /*8080*/  @!P4 NANOSLEEP.SYNCS 0x989680 ;  /* 0x009896800000c95d */ /* 0x004fea0003900000 */
[----:B------:R-:W2:Y:S02]  /*8090*/  @!P4 SYNCS.PHASECHK.TRANS64 P4, [R7+URZ+0x7028], R4 ;  /* 0x007028040700c5a7 */ /* 0x000ea4000808007f */
[----:B--2---:R-:W-:Y:S05]  /*80a0*/  @!P4 BRA `(.L_x_90) ;  /* 0xfffffffc00f0c947 */ /* 0x004fea000383ffff */
[----:B------:R-:W-:Y:S05]  /*80b0*/  BRA `(.L_x_110) ;  /* 0xfffffff4009c7947 */ /* 0x000fea000383ffff */
.L_x_95:
[----:B-1----:R1:W2:Y:S02]  /*80c0*/  SYNCS.PHASECHK.TRANS64.TRYWAIT P4, [R4+URZ+0x7028], R7 ;  /* 0x00702807040075a7 */ /* 0x0022a4000808017f */
[----:B--2---:R-:W-:Y:S05]  /*80d0*/  @!P4 NANOSLEEP.SYNCS 0x989680 ;  /* 0x009896800000c95d */ /* 0x004fea0003900000 */
[----:B------:R-:W2:Y:S02]  /*80e0*/  @!P4 SYNCS.PHASECHK.TRANS64 P4, [R4+URZ+0x7028], R7 ;  /* 0x007028070400c5a7 */ /* 0x000ea4000808007f */
[----:B--2---:R-:W-:Y:S05]  /*80f0*/  @!P4 BRA `(.L_x_95) ;  /* 0xfffffffc00f0c947 */ /* 0x004fea000383ffff */
[----:B------:R-:W-:Y:S05]  /*8100*/  BRA `(.L_x_111) ;  /* 0xfffffff800247947 */ /* 0x000fea000383ffff */
        .weak           $__internal_0_$__cuda_sm20_rcp_rn_f32_slowpath
        .type           $__internal_0_$__cuda_sm20_rcp_rn_f32_slowpath,@function
        .size           $__internal_0_$__cuda_sm20_rcp_rn_f32_slowpath,(.L_x_117 - $__internal_0_$__cuda_sm20_rcp_rn_f32_slowpath)
$__internal_0_$__cuda_sm20_rcp_rn_f32_slowpath:
[----:B------:R-:W-:Y:S01]  /*8110*/  IMAD.SHL.U32 R0, R2, 0x2, RZ ;  /* 0x0000000202007824 */ /* 0x000fe200078e00ff */
[----:B------:R-:W-:Y:S04]  /*8120*/  BSSY B2, `(.L_x_112) ;  /* 0x0000030000027945 */ /* 0x000fe80003800000 */
[----:B------:R-:W-:-:S04]  /*8130*/  SHF.R.U32.HI R13, RZ, 0x18, R0 ;  /* 0x00000018ff0d7819 */ /* 0x000fc80000011600 */
[----:B------:R-:W-:-:S13]  /*8140*/  ISETP.NE.U32.AND P0, PT, R13, RZ, PT ;  /* 0x000000ff0d00720c */ /* 0x000fda0003f05070 */
[----:B------:R-:W-:Y:S05]  /*8150*/  @P0 BRA `(.L_x_113) ;  /* 0x0000000000280947 */ /* 0x000fea0003800000 */
[----:B------:R-:W-:-:S04]  /*8160*/  SHF.L.U32 R0, R2, 0x1, RZ ;  /* 0x0000000102007819 */ /* 0x000fc800000006ff */
[----:B------:R-:W-:-:S13]  /*8170*/  ISETP.NE.AND P0, PT, R0, RZ, PT ;  /* 0x000000ff0000720c */ /* 0x000fda0003f05270 */
[----:B------:R-:W-:Y:S01]  /*8180*/  @P0 FFMA R7, R2, 1.84467440737095516160e+19, RZ ;  /* 0x5f80000002070823 */ /* 0x000fe200000000ff */
[----:B------:R-:W-:Y:S08]  /*8190*/  @!P0 MUFU.RCP R3, R2 ;  /* 0x0000000200038308 */ /* 0x000ff00000001000 */
[----:B------:R-:W1:Y:S02]  /*81a0*/  @P0 MUFU.RCP R0, R7 ;  /* 0x0000000700000308 */ /* 0x000e640000001000 */
[----:B-1----:R-:W-:-:S04]  /*81b0*/  @P0 FFMA R12, R7, R0, -1 ;  /* 0xbf800000070c0423 */ /* 0x002fc80000000000 */
[----:B------:R-:W-:-:S04]  /*81c0*/  @P0 FADD.FTZ R13, -R12, -RZ ;  /* 0x800000ff0c0d0221 */ /* 0x000fc80000010100 */
[----:B------:R-:W-:-:S04]  /*81d0*/  @P0 FFMA R0, R0, R13, R0 ;  /* 0x0000000d00000223 */ /* 0x000fc80000000000 */
[----:B------:R-:W-:Y:S01]  /*81e0*/  @P0 FFMA R3, R0, 1.84467440737095516160e+19, RZ ;  /* 0x5f80000000030823 */ /* 0x000fe200000000ff */
[----:B------:R-:W-:Y:S06]  /*81f0*/  BRA `(.L_x_114) ;  /* 0x0000000000887947 */ /* 0x000fec0003800000 */
.L_x_113:
[----:B------:R-:W-:-:S05]  /*8200*/  VIADD R19, R13, 0xffffff03 ;  /* 0xffffff030d137836 */ /* 0x000fca0000000000 */
[----:B------:R-:W-:-:S13]  /*8210*/  ISETP.GT.U32.AND P0, PT, R19, 0x1, PT ;  /* 0x000000011300780c */ /* 0x000fda0003f04070 */
[----:B------:R-:W-:Y:S05]  /*8220*/  @P0 BRA `(.L_x_115) ;  /* 0x0000000000780947 */ /* 0x000fea0003800000 */
[----:B------:R-:W-:Y:S01]  /*8230*/  LOP3.LUT R0, R2, 0x7fffff, RZ, 0xc0, !PT ;  /* 0x007fffff02007812 */ /* 0x000fe200078ec0ff */
[----:B------:R-:W-:-:S03]  /*8240*/  IMAD.MOV.U32 R14, RZ, RZ, 0x3 ;  /* 0x00000003ff0e7424 */ /* 0x000fc600078e00ff */
[----:B------:R-:W-:Y:S02]  /*8250*/  LOP3.LUT R0, R0, 0x3f800000, RZ, 0xfc, !PT ;  /* 0x3f80000000007812 */ /* 0x000fe400078efcff */
[----:B------:R-:W-:Y:S02]  /*8260*/  SHF.L.U32 R14, R14, R19, RZ ;  /* 0x000000130e0e7219 */ /* 0x000fe400000006ff */
[----:B------:R-:W1:Y:S02]  /*8270*/  MUFU.RCP R3, R0 ;  /* 0x0000000000037308 */ /* 0x000e640000001000 */
[----:B-1----:R-:W-:-:S04]  /*8280*/  FFMA R7, R0, R3, -1 ;  /* 0xbf80000000077423 */ /* 0x002fc80000000003 */
[----:B------:R-:W-:-:S04]  /*8290*/  FADD.FTZ R12, -R7, -RZ ;  /* 0x800000ff070c7221 */ /* 0x000fc80000010100 */
[CCC-:B------:R-:W-:Y:S01]  /*82a0*/  FFMA.RM R7, R3.reuse, R12.reuse, R3.reuse ;  /* 0x0000000c03077223 */ /* 0x1c0fe20000004003 */
[----:B------:R-:W-:-:S04]  /*82b0*/  FFMA.RP R12, R3, R12, R3 ;  /* 0x0000000c030c7223 */ /* 0x000fc80000008003 */
[C---:B------:R-:W-:Y:S02]  /*82c0*/  LOP3.LUT R3, R7.reuse, 0x7fffff, RZ, 0xc0, !PT ;  /* 0x007fffff07037812 */ /* 0x040fe400078ec0ff */
[----:B------:R-:W-:Y:S02]  /*82d0*/  FSETP.NEU.FTZ.AND P0, PT, R7, R12, PT ;  /* 0x0000000c0700720b */ /* 0x000fe40003f1d000 */
[----:B------:R-:W-:Y:S02]  /*82e0*/  LOP3.LUT R3, R3, 0x800000, RZ, 0xfc, !PT ;  /* 0x0080000003037812 */ /* 0x000fe400078efcff */
[----:B------:R-:W-:Y:S02]  /*82f0*/  SEL R7, RZ, 0xffffffff, !P0 ;  /* 0xffffffffff077807 */ /* 0x000fe40004000000 */
[----:B------:R-:W-:-:S03]  /*8300*/  LOP3.LUT R14, R14, R3, RZ, 0xc0, !PT ;  /* 0x000000030e0e7212 */ /* 0x000fc600078ec0ff */
[----:B------:R-:W-:Y:S01]  /*8310*/  IMAD.MOV R0, RZ, RZ, -R7 ;  /* 0x000000ffff007224 */ /* 0x000fe200078e0a07 */
[----:B------:R-:W-:-:S04]  /*8320*/  SHF.R.U32.HI R14, RZ, R19, R14 ;  /* 0x00000013ff0e7219 */ /* 0x000fc8000001160e */
[----:B------:R-:W-:Y:S02]  /*8330*/  LOP3.LUT P1, RZ, R0, R19, R3, 0xf8, !PT ;  /* 0x0000001300ff7212 */ /* 0x000fe4000782f803 */
[C---:B------:R-:W-:Y:S02]  /*8340*/  LOP3.LUT P0, RZ, R14.reuse, 0x1, RZ, 0xc0, !PT ;  /* 0x000000010eff7812 */ /* 0x040fe4000780c0ff */
[----:B------:R-:W-:-:S04]  /*8350*/  LOP3.LUT P2, RZ, R14, 0x2, RZ, 0xc0, !PT ;  /* 0x000000020eff7812 */ /* 0x000fc8000784c0ff */
[----:B------:R-:W-:Y:S02]  /*8360*/  PLOP3.LUT P0, PT, P0, P1, P2, 0xe0, 0x0 ;  /* 0x000000000000781c */ /* 0x000fe40000703c20 */
[----:B------:R-:W-:Y:S02]  /*8370*/  LOP3.LUT P1, RZ, R2, 0x7fffff, RZ, 0xc0, !PT ;  /* 0x007fffff02ff7812 */ /* 0x000fe4000782c0ff */
[----:B------:R-:W-:-:S04]  /*8380*/  SEL R0, RZ, 0x1, !P0 ;  /* 0x00000001ff007807 */ /* 0x000fc80004000000 */
[----:B------:R-:W-:-:S04]  /*8390*/  IADD3 R0, -R0, RZ, RZ ;  /* 0x000000ff00007210 */ /* 0x000fc80007ffe1ff */
[----:B------:R-:W-:Y:S01]  /*83a0*/  ISETP.GE.AND P0, PT, R0, RZ, PT ;  /* 0x000000ff0000720c */ /* 0x000fe20003f06270 */
[----:B------:R-:W-:-:S05]  /*83b0*/  VIADD R0, R13, 0xffffff04 ;  /* 0xffffff040d007836 */ /* 0x000fca0000000000 */
[----:B------:R-:W-:-:S07]  /*83c0*/  SHF.R.U32.HI R3, RZ, R0, R3 ;  /* 0x00000000ff037219 */ /* 0x000fce0000011603 */
[----:B------:R-:W-:-:S04]  /*83d0*/  @!P0 VIADD R3, R3, 0x1 ;  /* 0x0000000103038836 */ /* 0x000fc80000000000 */
[----:B------:R-:W-:-:S05]  /*83e0*/  @!P1 IMAD.SHL.U32 R3, R3, 0x2, RZ ;  /* 0x0000000203039824 */ /* 0x000fca00078e00ff */
[----:B------:R-:W-:Y:S01]  /*83f0*/  LOP3.LUT R3, R3, 0x80000000, R2, 0xf8, !PT ;  /* 0x8000000003037812 */ /* 0x000fe200078ef802 */
[----:B------:R-:W-:Y:S06]  /*8400*/  BRA `(.L_x_114) ;  /* 0x0000000000047947 */ /* 0x000fec0003800000 */
.L_x_115:
[----:B------:R1:W2:Y:S02]  /*8410*/  MUFU.RCP R3, R2 ;  /* 0x0000000200037308 */ /* 0x0002a40000001000 */
.L_x_114:
[----:B------:R-:W-:Y:S05]  /*8420*/  BSYNC B2 ;  /* 0x0000000000027941 */ /* 0x000fea0003800000 */
.L_x_112:
[----:B--2---:R-:W-:Y:S01]  /*8430*/  MOV R0, R3 ;  /* 0x0000000300007202 */ /* 0x004fe20000000f00 */
[----:B-1----:R-:W-:Y:S02]  /*8440*/  IMAD.MOV.U32 R2, RZ, RZ, R15 ;  /* 0x000000ffff027224 */ /* 0x002fe400078e000f */
[----:B------:R-:W-:-:S04]  /*8450*/  IMAD.MOV.U32 R3, RZ, RZ, 0x0 ;  /* 0x00000000ff037424 */ /* 0x000fc800078e00ff */
[----:B------:R-:W-:Y:S05]  /*8460*/  RET.REL.NODEC R2 `(_ZN7cutlass13device_kernelINS_4fmha6kernel28FmhaKernelTmaWarpSpecializedINS1_10collective30FmhaMainloopTmaWarpSpecializedINS_6half_tEffN4cute5tupleIJNS7_1CILi128EEENS9_ILi64EEENS9_ILi32EEEEEENS8_IJiNS9_ILi1EEENS8_IJiiEEEEEESG_SG_NS4_12CausalFusionEJEEENS4_15FmhaFwdEpilogueIS6_fNS8_IJSB_SC_SB_EEEEENS2_23IndividualTileSchedulerEJEEEEEvNT_6ParamsE) ;  /* 0xffffff7802e47950 */ /* 0x000fea0003c3ffff */
.L_x_116:
[----:B------:R-:W-:-:S00]  /*8470*/  BRA `(.L_x_116) ;  /* 0xfffffffc00fc7947 */ /* 0x000fc0000383ffff */
[----:B------:R-:W-:-:S00]  /*8480*/  NOP ;  /* 0x0000000000007918 */ /* 0x000fc00000000000 */
[----:B------:R-:W-:-:S00]  /*8490*/  NOP ;  /* 0x0000000000007918 */ /* 0x000fc00000000000 */
[----:B------:R-:W-:-:S00]  /*84a0*/  NOP ;  /* 0x0000000000007918 */ /* 0x000fc00000000000 */
[----:B------:R-:W-:-:S00]  /*84b0*/  NOP ;  /* 0x0000000000007918 */ /* 0x000fc00000000000 */
[----:B------:R-:W-:-:S00]  /*84c0*/  NOP ;  /* 0x0000000000007918 */ /* 0x000fc00000000000 */
[----:B------:R-:W-:-:S00]  /*84d0*/  NOP ;  /* 0x0000000000007918 */ /* 0x000fc00000000000 */
[----:B------:R-:W-:-:S00]  /*84e0*/  NOP ;  /* 0x0000000000007918 */ /* 0x000fc00000000000 */
[----:B------:R-:W-:-:S00]  /*84f0*/  NOP ;  /* 0x0000000000007918 */ /* 0x000fc00000000000 */
.L_x_117:


//--------------------- .nv.global.init           --------------------------
	.section	.nv.global.init,"aw",@progbits
.nv.global.init:
	.type		$str$24,@object
	.size		$str$24,($str$25 - $str$24)
$str$24:
        /*0000*/ 	.byte	0x28, 0x61, 0x64, 0x64, 0x72, 0x65, 0x73, 0x73, 0x20, 0x26, 0x20, 0x6d, 0x61, 0x73, 0x6b, 0x29
        /*0010*/ 	.byte	0x20, 0x3d, 0x3d, 0x20, 0x30, 0x00
	.type		$str$25,@object
	.size		$str$25,(__unnamed_1 - $str$25)
$str$25:
        /*0016*/ 	.byte	0x2f, 0x74, 0x6d, 0x70, 0x2f, 0x63, 0x75, 0x74, 0x6c, 0x61, 0x73, 0x73, 0x5f, 0x73, 0x77, 0x65
        /*0026*/ 	.byte	0x65, 0x70, 0x5f, 0x73, 0x72, 0x63, 0x2f, 0x69, 0x6e, 0x63, 0x6c, 0x75, 0x64, 0x65, 0x2f, 0x63
        /*0036*/ 	.byte	0x75, 0x74, 0x65, 0x2f, 0x70, 0x6f, 0x69, 0x6e, 0x74, 0x65, 0x72, 0x5f, 0x66, 0x6c, 0x61, 0x67
        /*0046*/ 	.byte	0x67, 0x65, 0x64, 0x2e, 0x68, 0x70, 0x70, 0x00
	.type		__unnamed_1,@object
	.size		__unnamed_1,(.L_0 - __unnamed_1)
__unnamed_1:
        /*004e*/ 	.byte	0x61, 0x75, 0x74, 0x6f, 0x20, 0x63, 0x75, 0x74, 0x65, 0x3a, 0x3a, 0x61, 0x73, 0x5f, 0x70, 0x6f
        /* <DEDUP_REMOVED lines=27> */
        /*020e*/ 	.byte	0x3e, 0x3e, 0x5d, 0x00
.L_0:


//--------------------- .nv.shared._ZN7cutlass13device_kernelINS_4fmha6kernel28FmhaKernelTmaWarpSpecializedINS1_10collective30FmhaMainloopTmaWarpSpecializedINS_6half_tEffN4cute5tupleIJNS7_1CILi128EEENS9_ILi64EEENS9_ILi32EEEEEENS8_IJiNS9_ILi1EEENS8_IJiiEEEEEESG_SG_NS4_12CausalFusionEJEEENS4_15FmhaFwdEpilogueIS6_fNS8_IJSB_SC_SB_EEEEENS2_23IndividualTileSchedulerEJEEEEEvNT_6ParamsE --------------------------
	.section	.nv.shared._ZN7cutlass13device_kernelINS_4fmha6kernel28FmhaKernelTmaWarpSpecializedINS1_10collective30FmhaMainloopTmaWarpSpecializedINS_6half_tEffN4cute5tupleIJNS7_1CILi128EEENS9_ILi64EEENS9_ILi32EEEEEENS8_IJiNS9_ILi1EEENS8_IJiiEEEEEESG_SG_NS4_12CausalFusionEJEEENS4_15FmhaFwdEpilogueIS6_fNS8_IJSB_SC_SB_EEEEENS2_23IndividualTileSchedulerEJEEEEEvNT_6ParamsE,"aw",@nobits
	.sectionflags	@""
	.align	16
	.zero		1024


//--------------------- .nv.shared.reserved.0     --------------------------
	.section	.nv.shared.reserved.0,"aw",@nobits
	.weak		__nv_reservedSMEM_offset_0_alias
	.size		__nv_reservedSMEM_offset_0_alias, 0, 0
	.other		__nv_reservedSMEM_offset_0_alias,@"STO_CUDA_RESERVED_SHARED STV_DEFAULT"
__nv_reservedSMEM_offset_0_alias:
	.zero		0


//--------------------- .nv.global                --------------------------
	.section	.nv.global,"aw",@nobits
.nv.global:
	.type		_ZN39_INTERNAL_4ae786a4_4_k_cu_c842c634_29254cute1_E,@object
	.size		_ZN39_INTERNAL_4ae786a4_4_k_cu_c842c634_29254cute1_E,(_ZN39_INTERNAL_4ae786a4_4_k_cu_c842c634_29254cuda3std3__45__cpo6cbeginE - _ZN39_INTERNAL_4ae786a4_4_k_cu_c842c634_29254cute1_E)
_ZN39_INTERNAL_4ae786a4_4_k_cu_c842c634_29254cute1_E:
	.zero		1
	.type		_ZN39_INTERNAL_4ae786a4_4_k_cu_c842c634_29254cuda3std3__45__cpo6cbeginE,@object
	.size		_ZN39_INTERNAL_4ae786a4_4_k_cu_c842c634_29254cuda3std3__45__cpo6cbeginE,(_ZN39_INTERNAL_4ae786a4_4_k_cu_c842c634_29254cuda3std3__48in_placeE - _ZN39_INTERNAL_4ae786a4_4_k_cu_c842c634_29254cuda3std3__45__cpo6cbeginE)
_ZN39_INTERNAL_4ae786a4_4_k_cu_c842c634_29254cuda3std3__45__cpo6cbeginE:
	.zero		1
	.type		_ZN39_INTERNAL_4ae786a4_4_k_cu_c842c634_29254cuda3std3__48in_placeE,@object
	.size		_ZN39_INTERNAL_4ae786a4_4_k_cu_c842c634_29254cuda3std3__48in_placeE,(_ZN39_INTERNAL_4ae786a4_4_k_cu_c842c634_29254cuda3std6ranges3__45__cpo9iter_moveE - _ZN39_INTERNAL_4ae786a4_4_k_cu_c842c634_29254cuda3std3__48in_placeE)
_ZN39_INTERNAL_4ae786a4_4_k_cu_c842c634_29254cuda3std3__48in_placeE:
	.zero		1
	.type		_ZN39_INTERNAL_4ae786a4_4_k_cu_c842c634_29254cuda3std6ranges3__45__cpo9iter_moveE,@object
	.size		_ZN39_INTERNAL_4ae786a4_4_k_cu_c842c634_29254cuda3std6ranges3__45__cpo9iter_moveE,(_ZN39_INTERNAL_4ae786a4_4_k_cu_c842c634_29254cuda3std3__45__cpo5beginE - _ZN39_INTERNAL_4ae786a4_4_k_cu_c842c634_29254cuda3std6ranges3__45__cpo9iter_moveE)
_ZN39_INTERNAL_4ae786a4_4_k_cu_c842c634_29254cuda3std6ranges3__45__cpo9iter_moveE:
	.zero		1
	.type		_ZN39_INTERNAL_4ae786a4_4_k_cu_c842c634_29254cuda3std3__45__cpo5beginE,@object
	.size		_ZN39_INTERNAL_4ae786a4_4_k_cu_c842c634_29254cuda3std3__45__cpo5beginE,(_ZN39_INTERNAL_4ae786a4_4_k_cu_c842c634_29254cuda3std3__441_GLOBAL__N__4ae786a4_4_k_cu_c842c634_29256ignoreE - _ZN39_INTERNAL_4ae786a4_4_k_cu_c842c634_29254cuda3std3__45__cpo5beginE)
_ZN39_INTERNAL_4ae786a4_4_k_cu_c842c634_29254cuda3std3__45__cpo5beginE:
	.zero		1
	.type		_ZN39_INTERNAL_4ae786a4_4_k_cu_c842c634_29254cuda3std3__441_GLOBAL__N__4ae786a4_4_k_cu_c842c634_29256ignoreE,@object
	.size		_ZN39_INTERNAL_4ae786a4_4_k_cu_c842c634_29254cuda3std3__441_GLOBAL__N__4ae786a4_4_k_cu_c842c634_29256ignoreE,(_ZN39_INTERNAL_4ae786a4_4_k_cu_c842c634_29254cute7productE - _ZN39_INTERNAL_4ae786a4_4_k_cu_c842c634_29254cuda3std3__441_GLOBAL__N__4ae786a4_4_k_cu_c842c634_29256ignoreE)
_ZN39_INTERNAL_4ae786a4_4_k_cu_c842c634_29254cuda3std3__441_GLOBAL__N__4ae786a4_4_k_cu_c842c634_29256ignoreE:
	.zero		1
	.type		_ZN39_INTERNAL_4ae786a4_4_k_cu_c842c634_29254cute7productE,@object
	.size		_ZN39_INTERNAL_4ae786a4_4_k_cu_c842c634_29254cute7productE,(_ZN39_INTERNAL_4ae786a4_4_k_cu_c842c634_29254cuda3std3__45__cpo3endE - _ZN39_INTERNAL_4ae786a4_4_k_cu_c842c634_29254cute7productE)
_ZN39_INTERNAL_4ae786a4_4_k_cu_c842c634_29254cute7productE:
	.zero		1
	.type		_ZN39_INTERNAL_4ae786a4_4_k_cu_c842c634_29254cuda3std3__45__cpo3endE,@object
	.size		_ZN39_INTERNAL_4ae786a4_4_k_cu_c842c634_29254cuda3std3__45__cpo3endE,(_ZN39_INTERNAL_4ae786a4_4_k_cu_c842c634_29254cuda3std3__419piecewise_constructE - _ZN39_INTERNAL_4ae786a4_4_k_cu_c842c634_29254cuda3std3__45__cpo3endE)
_ZN39_INTERNAL_4ae786a4_4_k_cu_c842c634_29254cuda3std3__45__cpo3endE:
	.zero		1
	.type		_ZN39_INTERNAL_4ae786a4_4_k_cu_c842c634_29254cuda3std3__419piecewise_constructE,@object
	.size		_ZN39_INTERNAL_4ae786a4_4_k_cu_c842c634_29254cuda3std3__419piecewise_constructE,(_ZN39_INTERNAL_4ae786a4_4_k_cu_c842c634_29254cuda3std3__45__cpo4cendE - _ZN39_INTERNAL_4ae786a4_4_k_cu_c842c634_29254cuda3std3__419piecewise_constructE)
_ZN39_INTERNAL_4ae786a4_4_k_cu_c842c634_29254cuda3std3__419piecewise_constructE:
	.zero		1
	.type		_ZN39_INTERNAL_4ae786a4_4_k_cu_c842c634_29254cuda3std3__45__cpo4cendE,@object
	.size		_ZN39_INTERNAL_4ae786a4_4_k_cu_c842c634_29254cuda3std3__45__cpo4cendE,(_ZN39_INTERNAL_4ae786a4_4_k_cu_c842c634_29254cuda3std6ranges3__45__cpo4swapE - _ZN39_INTERNAL_4ae786a4_4_k_cu_c842c634_29254cuda3std3__45__cpo4cendE)
_ZN39_INTERNAL_4ae786a4_4_k_cu_c842c634_29254cuda3std3__45__cpo4cendE:
	.zero		1
	.type		_ZN39_INTERNAL_4ae786a4_4_k_cu_c842c634_29254cuda3std6ranges3__45__cpo4swapE,@object
	.size		_ZN39_INTERNAL_4ae786a4_4_k_cu_c842c634_29254cuda3std6ranges3__45__cpo4swapE,(.L_8 - _ZN39_INTERNAL_4ae786a4_4_k_cu_c842c634_29254cuda3std6ranges3__45__cpo4swapE)
_ZN39_INTERNAL_4ae786a4_4_k_cu_c842c634_29254cuda3std6ranges3__45__cpo4swapE:
	.zero		1
.L_8:


//--------------------- .nv.constant0._ZN7cutlass13device_kernelINS_4fmha6kernel28FmhaKernelTmaWarpSpecializedINS1_10collective30FmhaMainloopTmaWarpSpecializedINS_6half_tEffN4cute5tupleIJNS7_1CILi128EEENS9_ILi64EEENS9_ILi32EEEEEENS8_IJiNS9_ILi1EEENS8_IJiiEEEEEESG_SG_NS4_12CausalFusionEJEEENS4_15FmhaFwdEpilogueIS6_fNS8_IJSB_SC_SB_EEEEENS2_23IndividualTileSchedulerEJEEEEEvNT_6ParamsE --------------------------
	.section	.nv.constant0._ZN7cutlass13device_kernelINS_4fmha6kernel28FmhaKernelTmaWarpSpecializedINS1_10collective30FmhaMainloopTmaWarpSpecializedINS_6half_tEffN4cute5tupleIJNS7_1CILi128EEENS9_ILi64EEENS9_ILi32EEEEEENS8_IJiNS9_ILi1EEENS8_IJiiEEEEEESG_SG_NS4_12CausalFusionEJEEENS4_15FmhaFwdEpilogueIS6_fNS8_IJSB_SC_SB_EEEEENS2_23IndividualTileSchedulerEJEEEEEvNT_6ParamsE,"a",@progbits
	.sectionflags	@""
	.align	4
.nv.constant0._ZN7cutlass13device_kernelINS_4fmha6kernel28FmhaKernelTmaWarpSpecializedINS1_10collective30FmhaMainloopTmaWarpSpecializedINS_6half_tEffN4cute5tupleIJNS7_1CILi128EEENS9_ILi64EEENS9_ILi32EEEEEENS8_IJiNS9_ILi1EEENS8_IJiiEEEEEESG_SG_NS4_12CausalFusionEJEEENS4_15FmhaFwdEpilogueIS6_fNS8_IJSB_SC_SB_EEEEENS2_23IndividualTileSchedulerEJEEEEEvNT_6ParamsE:
	.zero		2688


//--------------------- SYMBOLS --------------------------

	.type		.nv.reservedSmem.offset0,@object
	.size		.nv.reservedSmem.offset0,0x4
	.type		__assertfail,@function
